//
// Generated by NVIDIA NVVM Compiler
//
// Compiler Build ID: CL-36424714
// Cuda compilation tools, release 13.0, V13.0.88
// Based on NVVM 20.0.0
//

.version 9.0
.target sm_100
.address_size 64

	// .globl	D1_func2D

.visible .entry D1_func2D(
	.param .u64 .ptr .align 1 D1_func2D_param_0,
	.param .u64 .ptr .align 1 D1_func2D_param_1,
	.param .u32 D1_func2D_param_2,
	.param .u32 D1_func2D_param_3
)
{
	.reg .pred 	%p<14>;
	.reg .b32 	%r<30>;
	.reg .b32 	%f<18>;
	.reg .b64 	%rd<14>;
	.reg .b64 	%fd<4>;

	ld.param.u64 	%rd1, [D1_func2D_param_0];
	ld.param.u64 	%rd2, [D1_func2D_param_1];
	ld.param.u32 	%r3, [D1_func2D_param_2];
	ld.param.u32 	%r5, [D1_func2D_param_3];
	mov.u32 	%r6, %ntid.x;
	mov.u32 	%r7, %ctaid.x;
	mov.u32 	%r8, %tid.x;
	mad.lo.s32 	%r1, %r6, %r7, %r8;
	mov.u32 	%r9, %ntid.y;
	mov.u32 	%r10, %ctaid.y;
	mov.u32 	%r11, %tid.y;
	mad.lo.s32 	%r12, %r9, %r10, %r11;
	setp.lt.s32 	%p1, %r1, 0;
	setp.ge.s32 	%p2, %r1, %r3;
	setp.ge.s32 	%p3, %r12, %r5;
	or.pred  	%p4, %p2, %p3;
	or.pred  	%p5, %p4, %p1;
	@%p5 bra 	$L__BB0_2;
	mul.lo.s32 	%r13, %r3, %r12;
	cvta.to.global.u64 	%rd3, %rd2;
	cvta.to.global.u64 	%rd4, %rd1;
	add.s32 	%r14, %r1, 1;
	setp.lt.s32 	%p6, %r14, %r3;
	add.s32 	%r15, %r1, -1;
	selp.b32 	%r16, %r14, %r15, %p6;
	setp.eq.s32 	%p7, %r1, 0;
	add.s32 	%r17, %r12, 1;
	setp.lt.u32 	%p8, %r17, %r5;
	add.s32 	%r18, %r12, -1;
	selp.b32 	%r19, %r17, %r18, %p8;
	mad.lo.s32 	%r20, %r19, %r3, %r1;
	mul.wide.s32 	%rd5, %r20, 4;
	add.s64 	%rd6, %rd4, %rd5;
	ld.global.f32 	%f1, [%rd6];
	add.s32 	%r21, %r13, %r1;
	mul.wide.s32 	%rd7, %r21, 4;
	add.s64 	%rd8, %rd4, %rd7;
	ld.global.f32 	%f2, [%rd8];
	sub.f32 	%f3, %f1, %f2;
	add.s32 	%r22, %r16, %r13;
	mul.wide.s32 	%rd9, %r22, 4;
	add.s64 	%rd10, %rd4, %rd9;
	ld.global.f32 	%f4, [%rd10];
	sub.f32 	%f5, %f4, %f2;
	selp.b64 	%rd11, 4, -4, %p7;
	add.s64 	%rd12, %rd8, %rd11;
	ld.global.f32 	%f6, [%rd12];
	sub.f32 	%f7, %f2, %f6;
	setp.gt.f32 	%p9, %f5, 0f00000000;
	selp.u32 	%r23, 1, 0, %p9;
	setp.lt.f32 	%p10, %f5, 0f00000000;
	selp.s32 	%r24, -1, 0, %p10;
	setp.gt.f32 	%p11, %f7, 0f00000000;
	selp.u32 	%r25, 1, 0, %p11;
	setp.lt.f32 	%p12, %f7, 0f00000000;
	selp.s32 	%r26, -1, 0, %p12;
	add.s32 	%r27, %r24, %r23;
	add.s32 	%r28, %r27, %r25;
	add.s32 	%r29, %r28, %r26;
	cvt.rn.f32.s32 	%f8, %r29;
	mul.f32 	%f9, %f8, 0f3F000000;
	abs.f32 	%f10, %f5;
	abs.f32 	%f11, %f7;
	setp.lt.f32 	%p13, %f10, %f11;
	selp.f32 	%f12, %f10, %f11, %p13;
	mul.f32 	%f13, %f12, %f9;
	mul.f32 	%f14, %f13, %f13;
	fma.rn.f32 	%f15, %f3, %f3, %f14;
	cvt.f64.f32 	%fd1, %f15;
	add.f64 	%fd2, %fd1, 0d3E45798EE2308C3A;
	sqrt.rn.f64 	%fd3, %fd2;
	cvt.rn.f32.f64 	%f16, %fd3;
	div.rn.f32 	%f17, %f3, %f16;
	add.s64 	%rd13, %rd3, %rd7;
	st.global.f32 	[%rd13], %f17;
$L__BB0_2:
	ret;

}
	// .globl	D2_func2D
.visible .entry D2_func2D(
	.param .u64 .ptr .align 1 D2_func2D_param_0,
	.param .u64 .ptr .align 1 D2_func2D_param_1,
	.param .u32 D2_func2D_param_2,
	.param .u32 D2_func2D_param_3
)
{
	.reg .pred 	%p<14>;
	.reg .b32 	%r<32>;
	.reg .b32 	%f<19>;
	.reg .b64 	%rd<14>;
	.reg .b64 	%fd<3>;

	ld.param.u64 	%rd1, [D2_func2D_param_0];
	ld.param.u64 	%rd2, [D2_func2D_param_1];
	ld.param.u32 	%r3, [D2_func2D_param_2];
	ld.param.u32 	%r5, [D2_func2D_param_3];
	mov.u32 	%r6, %ntid.x;
	mov.u32 	%r7, %ctaid.x;
	mov.u32 	%r8, %tid.x;
	mad.lo.s32 	%r1, %r6, %r7, %r8;
	mov.u32 	%r9, %ntid.y;
	mov.u32 	%r10, %ctaid.y;
	mov.u32 	%r11, %tid.y;
	mad.lo.s32 	%r12, %r9, %r10, %r11;
	setp.lt.s32 	%p1, %r1, 0;
	setp.ge.s32 	%p2, %r1, %r3;
	setp.ge.s32 	%p3, %r12, %r5;
	or.pred  	%p4, %p2, %p3;
	or.pred  	%p5, %p4, %p1;
	@%p5 bra 	$L__BB1_2;
	mul.lo.s32 	%r13, %r3, %r12;
	cvta.to.global.u64 	%rd3, %rd2;
	cvta.to.global.u64 	%rd4, %rd1;
	add.s32 	%r14, %r1, 1;
	setp.lt.s32 	%p6, %r14, %r3;
	add.s32 	%r15, %r1, -1;
	selp.b32 	%r16, %r14, %r15, %p6;
	add.s32 	%r17, %r12, 1;
	setp.lt.u32 	%p7, %r17, %r5;
	add.s32 	%r18, %r12, -1;
	selp.b32 	%r19, %r17, %r18, %p7;
	setp.eq.s32 	%p8, %r12, 0;
	selp.b32 	%r20, 1, %r18, %p8;
	mad.lo.s32 	%r21, %r19, %r3, %r1;
	mul.wide.s32 	%rd5, %r21, 4;
	add.s64 	%rd6, %rd4, %rd5;
	ld.global.f32 	%f1, [%rd6];
	add.s32 	%r22, %r13, %r1;
	mul.wide.s32 	%rd7, %r22, 4;
	add.s64 	%rd8, %rd4, %rd7;
	ld.global.f32 	%f2, [%rd8];
	sub.f32 	%f3, %f1, %f2;
	add.s32 	%r23, %r16, %r13;
	mul.wide.s32 	%rd9, %r23, 4;
	add.s64 	%rd10, %rd4, %rd9;
	ld.global.f32 	%f4, [%rd10];
	sub.f32 	%f5, %f4, %f2;
	mad.lo.s32 	%r24, %r20, %r3, %r1;
	mul.wide.s32 	%rd11, %r24, 4;
	add.s64 	%rd12, %rd4, %rd11;
	ld.global.f32 	%f6, [%rd12];
	sub.f32 	%f7, %f2, %f6;
	setp.gt.f32 	%p9, %f3, 0f00000000;
	selp.u32 	%r25, 1, 0, %p9;
	setp.lt.f32 	%p10, %f3, 0f00000000;
	selp.s32 	%r26, -1, 0, %p10;
	setp.gt.f32 	%p11, %f7, 0f00000000;
	selp.u32 	%r27, 1, 0, %p11;
	setp.lt.f32 	%p12, %f7, 0f00000000;
	selp.s32 	%r28, -1, 0, %p12;
	add.s32 	%r29, %r26, %r25;
	add.s32 	%r30, %r29, %r27;
	add.s32 	%r31, %r30, %r28;
	cvt.rn.f32.s32 	%f8, %r31;
	mul.f32 	%f9, %f8, 0f3F000000;
	abs.f32 	%f10, %f3;
	abs.f32 	%f11, %f7;
	setp.lt.f32 	%p13, %f10, %f11;
	selp.f32 	%f12, %f10, %f11, %p13;
	mul.f32 	%f13, %f12, %f9;
	mul.f32 	%f14, %f13, %f13;
	fma.rn.f32 	%f15, %f5, %f5, %f14;
	cvt.f64.f32 	%fd1, %f15;
	add.f64 	%fd2, %fd1, 0d3E45798EE2308C3A;
	cvt.rn.f32.f64 	%f16, %fd2;
	sqrt.rn.f32 	%f17, %f16;
	div.rn.f32 	%f18, %f5, %f17;
	add.s64 	%rd13, %rd3, %rd7;
	st.global.f32 	[%rd13], %f18;
$L__BB1_2:
	ret;

}
	// .globl	TV_kernel2D
.visible .entry TV_kernel2D(
	.param .u64 .ptr .align 1 TV_kernel2D_param_0,
	.param .u64 .ptr .align 1 TV_kernel2D_param_1,
	.param .u64 .ptr .align 1 TV_kernel2D_param_2,
	.param .u64 .ptr .align 1 TV_kernel2D_param_3,
	.param .f32 TV_kernel2D_param_4,
	.param .f32 TV_kernel2D_param_5,
	.param .u32 TV_kernel2D_param_6,
	.param .u32 TV_kernel2D_param_7
)
{
	.reg .pred 	%p<8>;
	.reg .b32 	%r<17>;
	.reg .b32 	%f<16>;
	.reg .b64 	%rd<18>;

	ld.param.u64 	%rd1, [TV_kernel2D_param_0];
	ld.param.u64 	%rd2, [TV_kernel2D_param_1];
	ld.param.u64 	%rd3, [TV_kernel2D_param_2];
	ld.param.u64 	%rd4, [TV_kernel2D_param_3];
	ld.param.f32 	%f1, [TV_kernel2D_param_4];
	ld.param.f32 	%f2, [TV_kernel2D_param_5];
	ld.param.u32 	%r3, [TV_kernel2D_param_6];
	ld.param.u32 	%r4, [TV_kernel2D_param_7];
	mov.u32 	%r6, %ntid.x;
	mov.u32 	%r7, %ctaid.x;
	mov.u32 	%r8, %tid.x;
	mad.lo.s32 	%r1, %r6, %r7, %r8;
	mov.u32 	%r9, %ntid.y;
	mov.u32 	%r10, %ctaid.y;
	mov.u32 	%r11, %tid.y;
	mad.lo.s32 	%r12, %r9, %r10, %r11;
	setp.lt.s32 	%p1, %r1, 0;
	setp.ge.s32 	%p2, %r1, %r3;
	setp.ge.s32 	%p3, %r12, %r4;
	or.pred  	%p4, %p2, %p3;
	or.pred  	%p5, %p4, %p1;
	@%p5 bra 	$L__BB2_2;
	cvta.to.global.u64 	%rd5, %rd1;
	cvta.to.global.u64 	%rd6, %rd2;
	cvta.to.global.u64 	%rd7, %rd3;
	cvta.to.global.u64 	%rd8, %rd4;
	setp.eq.s32 	%p6, %r1, 0;
	add.s32 	%r13, %r12, -1;
	setp.eq.s32 	%p7, %r12, 0;
	selp.b32 	%r14, 1, %r13, %p7;
	mad.lo.s32 	%r15, %r3, %r12, %r1;
	mul.wide.s32 	%rd9, %r15, 4;
	add.s64 	%rd10, %rd5, %rd9;
	ld.global.f32 	%f3, [%rd10];
	mad.lo.s32 	%r16, %r3, %r14, %r1;
	mul.wide.s32 	%rd11, %r16, 4;
	add.s64 	%rd12, %rd5, %rd11;
	ld.global.f32 	%f4, [%rd12];
	sub.f32 	%f5, %f3, %f4;
	add.s64 	%rd13, %rd6, %rd9;
	ld.global.f32 	%f6, [%rd13];
	selp.b64 	%rd14, 4, -4, %p6;
	add.s64 	%rd15, %rd13, %rd14;
	ld.global.f32 	%f7, [%rd15];
	sub.f32 	%f8, %f6, %f7;
	add.f32 	%f9, %f5, %f8;
	mul.f32 	%f10, %f1, %f9;
	add.s64 	%rd16, %rd7, %rd9;
	ld.global.f32 	%f11, [%rd16];
	add.s64 	%rd17, %rd8, %rd9;
	ld.global.f32 	%f12, [%rd17];
	sub.f32 	%f13, %f11, %f12;
	sub.f32 	%f14, %f10, %f13;
	fma.rn.f32 	%f15, %f2, %f14, %f11;
	st.global.f32 	[%rd16], %f15;
$L__BB2_2:
	ret;

}
	// .globl	ROFcopy_kernel2D
.visible .entry ROFcopy_kernel2D(
	.param .u64 .ptr .align 1 ROFcopy_kernel2D_param_0,
	.param .u64 .ptr .align 1 ROFcopy_kernel2D_param_1,
	.param .u32 ROFcopy_kernel2D_param_2,
	.param .u32 ROFcopy_kernel2D_param_3,
	.param .u32 ROFcopy_kernel2D_param_4
)
{
	.reg .pred 	%p<2>;
	.reg .b32 	%r<12>;
	.reg .b32 	%f<2>;
	.reg .b64 	%rd<8>;

	ld.param.u64 	%rd1, [ROFcopy_kernel2D_param_0];
	ld.param.u64 	%rd2, [ROFcopy_kernel2D_param_1];
	ld.param.u32 	%r2, [ROFcopy_kernel2D_param_2];
	ld.param.u32 	%r3, [ROFcopy_kernel2D_param_4];
	mov.u32 	%r4, %ntid.x;
	mov.u32 	%r5, %ctaid.x;
	mov.u32 	%r6, %tid.x;
	mad.lo.s32 	%r7, %r4, %r5, %r6;
	mov.u32 	%r8, %ntid.y;
	mov.u32 	%r9, %ctaid.y;
	mov.u32 	%r10, %tid.y;
	mad.lo.s32 	%r11, %r8, %r9, %r10;
	mad.lo.s32 	%r1, %r2, %r11, %r7;
	setp.ge.s32 	%p1, %r1, %r3;
	@%p1 bra 	$L__BB3_2;
	cvta.to.global.u64 	%rd3, %rd1;
	cvta.to.global.u64 	%rd4, %rd2;
	mul.wide.s32 	%rd5, %r1, 4;
	add.s64 	%rd6, %rd3, %rd5;
	ld.global.f32 	%f1, [%rd6];
	add.s64 	%rd7, %rd4, %rd5;
	st.global.f32 	[%rd7], %f1;
$L__BB3_2:
	ret;

}
	// .globl	ROFResidCalc2D_kernel
.visible .entry ROFResidCalc2D_kernel(
	.param .u64 .ptr .align 1 ROFResidCalc2D_kernel_param_0,
	.param .u64 .ptr .align 1 ROFResidCalc2D_kernel_param_1,
	.param .u64 .ptr .align 1 ROFResidCalc2D_kernel_param_2,
	.param .u32 ROFResidCalc2D_kernel_param_3,
	.param .u32 ROFResidCalc2D_kernel_param_4,
	.param .u32 ROFResidCalc2D_kernel_param_5
)
{
	.reg .pred 	%p<2>;
	.reg .b32 	%r<12>;
	.reg .b32 	%f<4>;
	.reg .b64 	%rd<11>;

	ld.param.u64 	%rd1, [ROFResidCalc2D_kernel_param_0];
	ld.param.u64 	%rd2, [ROFResidCalc2D_kernel_param_1];
	ld.param.u64 	%rd3, [ROFResidCalc2D_kernel_param_2];
	ld.param.u32 	%r2, [ROFResidCalc2D_kernel_param_3];
	ld.param.u32 	%r3, [ROFResidCalc2D_kernel_param_5];
	mov.u32 	%r4, %ntid.x;
	mov.u32 	%r5, %ctaid.x;
	mov.u32 	%r6, %tid.x;
	mad.lo.s32 	%r7, %r4, %r5, %r6;
	mov.u32 	%r8, %ntid.y;
	mov.u32 	%r9, %ctaid.y;
	mov.u32 	%r10, %tid.y;
	mad.lo.s32 	%r11, %r8, %r9, %r10;
	mad.lo.s32 	%r1, %r2, %r11, %r7;
	setp.ge.s32 	%p1, %r1, %r3;
	@%p1 bra 	$L__BB4_2;
	cvta.to.global.u64 	%rd4, %rd1;
	cvta.to.global.u64 	%rd5, %rd2;
	cvta.to.global.u64 	%rd6, %rd3;
	mul.wide.s32 	%rd7, %r1, 4;
	add.s64 	%rd8, %rd4, %rd7;
	ld.global.f32 	%f1, [%rd8];
	add.s64 	%rd9, %rd5, %rd7;
	ld.global.f32 	%f2, [%rd9];
	sub.f32 	%f3, %f1, %f2;
	add.s64 	%rd10, %rd6, %rd7;
	st.global.f32 	[%rd10], %f3;
$L__BB4_2:
	ret;

}
	// .globl	D1_func3D
.visible .entry D1_func3D(
	.param .u64 .ptr .align 1 D1_func3D_param_0,
	.param .u64 .ptr .align 1 D1_func3D_param_1,
	.param .u32 D1_func3D_param_2,
	.param .u32 D1_func3D_param_3,
	.param .u32 D1_func3D_param_4
)
{
	.reg .pred 	%p<21>;
	.reg .b32 	%r<34>;
	.reg .b32 	%f<25>;
	.reg .b64 	%rd<50>;
	.reg .b64 	%fd<12>;

	ld.param.u32 	%r3, [D1_func3D_param_2];
	ld.param.u32 	%r6, [D1_func3D_param_3];
	ld.param.u32 	%r5, [D1_func3D_param_4];
	mov.u32 	%r7, %ntid.x;
	mov.u32 	%r8, %ctaid.x;
	mov.u32 	%r9, %tid.x;
	mad.lo.s32 	%r10, %r7, %r8, %r9;
	cvt.u64.u32 	%rd1, %r10;
	mov.u32 	%r11, %ntid.y;
	mov.u32 	%r12, %ctaid.y;
	mov.u32 	%r13, %tid.y;
	mad.lo.s32 	%r14, %r11, %r12, %r13;
	mov.u32 	%r15, %ntid.z;
	mov.u32 	%r16, %ctaid.z;
	mov.u32 	%r17, %tid.z;
	mad.lo.s32 	%r2, %r15, %r16, %r17;
	cvt.s64.s32 	%rd4, %r3;
	setp.ge.s64 	%p1, %rd1, %rd4;
	setp.ge.s32 	%p2, %r14, %r6;
	or.pred  	%p3, %p1, %p2;
	setp.ge.s32 	%p4, %r2, %r5;
	or.pred  	%p5, %p3, %p4;
	@%p5 bra 	$L__BB5_2;
	ld.param.u64 	%rd49, [D1_func3D_param_1];
	ld.param.u64 	%rd48, [D1_func3D_param_0];
	cvt.u32.u64 	%r18, %rd1;
	cvta.to.global.u64 	%rd5, %rd49;
	cvt.u64.u32 	%rd6, %r2;
	cvt.u64.u32 	%rd7, %r14;
	cvta.to.global.u64 	%rd8, %rd48;
	cvt.s64.s32 	%rd9, %r3;
	mul.lo.s64 	%rd10, %rd9, %rd7;
	add.s64 	%rd11, %rd10, %rd1;
	mul.lo.s32 	%r19, %r6, %r3;
	cvt.s64.s32 	%rd12, %r19;
	mul.lo.s64 	%rd13, %rd12, %rd6;
	add.s64 	%rd14, %rd11, %rd13;
	add.s64 	%rd15, %rd1, 1;
	setp.lt.u64 	%p6, %rd15, %rd9;
	add.s64 	%rd16, %rd1, -1;
	selp.b64 	%rd17, %rd15, %rd16, %p6;
	setp.eq.s32 	%p7, %r18, 0;
	selp.b64 	%rd18, 1, %rd16, %p7;
	add.s64 	%rd19, %rd7, 1;
	cvt.u64.u32 	%rd20, %r6;
	setp.lt.u64 	%p8, %rd19, %rd20;
	add.s64 	%rd21, %rd7, -1;
	selp.b64 	%rd22, %rd19, %rd21, %p8;
	add.s64 	%rd23, %rd6, 1;
	cvt.u64.u32 	%rd24, %r5;
	setp.lt.u64 	%p9, %rd23, %rd24;
	add.s64 	%rd25, %rd6, -1;
	selp.b64 	%rd26, %rd23, %rd25, %p9;
	setp.eq.s32 	%p10, %r2, 0;
	selp.b64 	%rd27, 1, %rd25, %p10;
	add.s64 	%rd28, %rd13, %rd1;
	mad.lo.s64 	%rd29, %rd22, %rd9, %rd28;
	shl.b64 	%rd30, %rd29, 2;
	add.s64 	%rd31, %rd8, %rd30;
	ld.global.f32 	%f1, [%rd31];
	shl.b64 	%rd32, %rd14, 2;
	add.s64 	%rd33, %rd8, %rd32;
	ld.global.f32 	%f2, [%rd33];
	sub.f32 	%f3, %f1, %f2;
	add.s64 	%rd34, %rd13, %rd10;
	add.s64 	%rd35, %rd34, %rd17;
	shl.b64 	%rd36, %rd35, 2;
	add.s64 	%rd37, %rd8, %rd36;
	ld.global.f32 	%f4, [%rd37];
	sub.f32 	%f5, %f4, %f2;
	add.s64 	%rd38, %rd34, %rd18;
	shl.b64 	%rd39, %rd38, 2;
	add.s64 	%rd40, %rd8, %rd39;
	ld.global.f32 	%f6, [%rd40];
	sub.f32 	%f7, %f2, %f6;
	mad.lo.s64 	%rd41, %rd26, %rd12, %rd11;
	shl.b64 	%rd42, %rd41, 2;
	add.s64 	%rd43, %rd8, %rd42;
	ld.global.f32 	%f8, [%rd43];
	sub.f32 	%f9, %f8, %f2;
	mad.lo.s64 	%rd44, %rd27, %rd12, %rd11;
	shl.b64 	%rd45, %rd44, 2;
	add.s64 	%rd46, %rd8, %rd45;
	ld.global.f32 	%f10, [%rd46];
	sub.f32 	%f11, %f2, %f10;
	setp.gt.f32 	%p11, %f5, 0f00000000;
	selp.u32 	%r20, 1, 0, %p11;
	setp.lt.f32 	%p12, %f5, 0f00000000;
	selp.s32 	%r21, -1, 0, %p12;
	setp.gt.f32 	%p13, %f7, 0f00000000;
	selp.u32 	%r22, 1, 0, %p13;
	setp.lt.f32 	%p14, %f7, 0f00000000;
	selp.s32 	%r23, -1, 0, %p14;
	add.s32 	%r24, %r21, %r20;
	add.s32 	%r25, %r24, %r22;
	add.s32 	%r26, %r25, %r23;
	cvt.rn.f64.s32 	%fd1, %r26;
	mul.f64 	%fd2, %fd1, 0d3FE0000000000000;
	abs.f32 	%f12, %f5;
	abs.f32 	%f13, %f7;
	setp.lt.f32 	%p15, %f12, %f13;
	selp.f32 	%f14, %f12, %f13, %p15;
	cvt.f64.f32 	%fd3, %f14;
	mul.f64 	%fd4, %fd2, %fd3;
	cvt.rn.f32.f64 	%f15, %fd4;
	mul.f32 	%f16, %f15, %f15;
	setp.gt.f32 	%p16, %f9, 0f00000000;
	selp.u32 	%r27, 1, 0, %p16;
	setp.lt.f32 	%p17, %f9, 0f00000000;
	selp.s32 	%r28, -1, 0, %p17;
	setp.gt.f32 	%p18, %f11, 0f00000000;
	selp.u32 	%r29, 1, 0, %p18;
	setp.lt.f32 	%p19, %f11, 0f00000000;
	selp.s32 	%r30, -1, 0, %p19;
	add.s32 	%r31, %r28, %r27;
	add.s32 	%r32, %r31, %r29;
	add.s32 	%r33, %r32, %r30;
	cvt.rn.f64.s32 	%fd5, %r33;
	mul.f64 	%fd6, %fd5, 0d3FE0000000000000;
	abs.f32 	%f17, %f9;
	abs.f32 	%f18, %f11;
	setp.lt.f32 	%p20, %f17, %f18;
	selp.f32 	%f19, %f17, %f18, %p20;
	cvt.f64.f32 	%fd7, %f19;
	mul.f64 	%fd8, %fd6, %fd7;
	cvt.rn.f32.f64 	%f20, %fd8;
	fma.rn.f32 	%f21, %f3, %f3, %f16;
	fma.rn.f32 	%f22, %f20, %f20, %f21;
	cvt.f64.f32 	%fd9, %f22;
	add.f64 	%fd10, %fd9, 0d3E45798EE2308C3A;
	sqrt.rn.f64 	%fd11, %fd10;
	cvt.rn.f32.f64 	%f23, %fd11;
	div.rn.f32 	%f24, %f3, %f23;
	add.s64 	%rd47, %rd5, %rd32;
	st.global.f32 	[%rd47], %f24;
$L__BB5_2:
	ret;

}
	// .globl	D2_func3D
.visible .entry D2_func3D(
	.param .u64 .ptr .align 1 D2_func3D_param_0,
	.param .u64 .ptr .align 1 D2_func3D_param_1,
	.param .u32 D2_func3D_param_2,
	.param .u32 D2_func3D_param_3,
	.param .u32 D2_func3D_param_4
)
{
	.reg .pred 	%p<21>;
	.reg .b32 	%r<33>;
	.reg .b32 	%f<25>;
	.reg .b64 	%rd<50>;
	.reg .b64 	%fd<12>;

	ld.param.u32 	%r3, [D2_func3D_param_2];
	ld.param.u32 	%r6, [D2_func3D_param_3];
	ld.param.u32 	%r5, [D2_func3D_param_4];
	mov.u32 	%r7, %ntid.x;
	mov.u32 	%r8, %ctaid.x;
	mov.u32 	%r9, %tid.x;
	mad.lo.s32 	%r10, %r7, %r8, %r9;
	cvt.u64.u32 	%rd1, %r10;
	mov.u32 	%r11, %ntid.y;
	mov.u32 	%r12, %ctaid.y;
	mov.u32 	%r13, %tid.y;
	mad.lo.s32 	%r14, %r11, %r12, %r13;
	mov.u32 	%r15, %ntid.z;
	mov.u32 	%r16, %ctaid.z;
	mov.u32 	%r17, %tid.z;
	mad.lo.s32 	%r2, %r15, %r16, %r17;
	cvt.s64.s32 	%rd4, %r3;
	setp.ge.s64 	%p1, %rd1, %rd4;
	setp.ge.s32 	%p2, %r14, %r6;
	or.pred  	%p3, %p1, %p2;
	setp.ge.s32 	%p4, %r2, %r5;
	or.pred  	%p5, %p3, %p4;
	@%p5 bra 	$L__BB6_2;
	ld.param.u64 	%rd49, [D2_func3D_param_1];
	ld.param.u64 	%rd48, [D2_func3D_param_0];
	cvta.to.global.u64 	%rd5, %rd49;
	cvt.u64.u32 	%rd6, %r2;
	cvt.u64.u32 	%rd7, %r14;
	cvta.to.global.u64 	%rd8, %rd48;
	cvt.s64.s32 	%rd9, %r3;
	mul.lo.s64 	%rd10, %rd9, %rd7;
	add.s64 	%rd11, %rd10, %rd1;
	mul.lo.s32 	%r18, %r6, %r3;
	cvt.s64.s32 	%rd12, %r18;
	mul.lo.s64 	%rd13, %rd12, %rd6;
	add.s64 	%rd14, %rd11, %rd13;
	add.s64 	%rd15, %rd1, 1;
	setp.lt.u64 	%p6, %rd15, %rd9;
	add.s64 	%rd16, %rd1, -1;
	selp.b64 	%rd17, %rd15, %rd16, %p6;
	add.s64 	%rd18, %rd7, 1;
	cvt.u64.u32 	%rd19, %r6;
	setp.lt.u64 	%p7, %rd18, %rd19;
	add.s64 	%rd20, %rd7, -1;
	selp.b64 	%rd21, %rd18, %rd20, %p7;
	setp.eq.s32 	%p8, %r14, 0;
	selp.b64 	%rd22, 1, %rd20, %p8;
	add.s64 	%rd23, %rd6, 1;
	cvt.u64.u32 	%rd24, %r5;
	setp.lt.u64 	%p9, %rd23, %rd24;
	add.s64 	%rd25, %rd6, -1;
	selp.b64 	%rd26, %rd23, %rd25, %p9;
	setp.eq.s32 	%p10, %r2, 0;
	selp.b64 	%rd27, 1, %rd25, %p10;
	add.s64 	%rd28, %rd13, %rd1;
	mad.lo.s64 	%rd29, %rd21, %rd9, %rd28;
	shl.b64 	%rd30, %rd29, 2;
	add.s64 	%rd31, %rd8, %rd30;
	ld.global.f32 	%f1, [%rd31];
	shl.b64 	%rd32, %rd14, 2;
	add.s64 	%rd33, %rd8, %rd32;
	ld.global.f32 	%f2, [%rd33];
	sub.f32 	%f3, %f1, %f2;
	add.s64 	%rd34, %rd17, %rd10;
	add.s64 	%rd35, %rd34, %rd13;
	shl.b64 	%rd36, %rd35, 2;
	add.s64 	%rd37, %rd8, %rd36;
	ld.global.f32 	%f4, [%rd37];
	sub.f32 	%f5, %f4, %f2;
	mad.lo.s64 	%rd38, %rd22, %rd9, %rd28;
	shl.b64 	%rd39, %rd38, 2;
	add.s64 	%rd40, %rd8, %rd39;
	ld.global.f32 	%f6, [%rd40];
	sub.f32 	%f7, %f2, %f6;
	mad.lo.s64 	%rd41, %rd26, %rd12, %rd11;
	shl.b64 	%rd42, %rd41, 2;
	add.s64 	%rd43, %rd8, %rd42;
	ld.global.f32 	%f8, [%rd43];
	sub.f32 	%f9, %f8, %f2;
	mad.lo.s64 	%rd44, %rd27, %rd12, %rd11;
	shl.b64 	%rd45, %rd44, 2;
	add.s64 	%rd46, %rd8, %rd45;
	ld.global.f32 	%f10, [%rd46];
	sub.f32 	%f11, %f2, %f10;
	setp.gt.f32 	%p11, %f3, 0f00000000;
	selp.u32 	%r19, 1, 0, %p11;
	setp.lt.f32 	%p12, %f3, 0f00000000;
	selp.s32 	%r20, -1, 0, %p12;
	setp.gt.f32 	%p13, %f7, 0f00000000;
	selp.u32 	%r21, 1, 0, %p13;
	setp.lt.f32 	%p14, %f7, 0f00000000;
	selp.s32 	%r22, -1, 0, %p14;
	add.s32 	%r23, %r20, %r19;
	add.s32 	%r24, %r23, %r21;
	add.s32 	%r25, %r24, %r22;
	cvt.rn.f64.s32 	%fd1, %r25;
	mul.f64 	%fd2, %fd1, 0d3FE0000000000000;
	abs.f32 	%f12, %f3;
	abs.f32 	%f13, %f7;
	setp.lt.f32 	%p15, %f12, %f13;
	selp.f32 	%f14, %f12, %f13, %p15;
	cvt.f64.f32 	%fd3, %f14;
	mul.f64 	%fd4, %fd2, %fd3;
	cvt.rn.f32.f64 	%f15, %fd4;
	mul.f32 	%f16, %f15, %f15;
	setp.gt.f32 	%p16, %f9, 0f00000000;
	selp.u32 	%r26, 1, 0, %p16;
	setp.lt.f32 	%p17, %f9, 0f00000000;
	selp.s32 	%r27, -1, 0, %p17;
	setp.gt.f32 	%p18, %f11, 0f00000000;
	selp.u32 	%r28, 1, 0, %p18;
	setp.lt.f32 	%p19, %f11, 0f00000000;
	selp.s32 	%r29, -1, 0, %p19;
	add.s32 	%r30, %r27, %r26;
	add.s32 	%r31, %r30, %r28;
	add.s32 	%r32, %r31, %r29;
	cvt.rn.f64.s32 	%fd5, %r32;
	mul.f64 	%fd6, %fd5, 0d3FE0000000000000;
	abs.f32 	%f17, %f9;
	abs.f32 	%f18, %f11;
	setp.lt.f32 	%p20, %f17, %f18;
	selp.f32 	%f19, %f17, %f18, %p20;
	cvt.f64.f32 	%fd7, %f19;
	mul.f64 	%fd8, %fd6, %fd7;
	cvt.rn.f32.f64 	%f20, %fd8;
	fma.rn.f32 	%f21, %f5, %f5, %f16;
	fma.rn.f32 	%f22, %f20, %f20, %f21;
	cvt.f64.f32 	%fd9, %f22;
	add.f64 	%fd10, %fd9, 0d3E45798EE2308C3A;
	sqrt.rn.f64 	%fd11, %fd10;
	cvt.rn.f32.f64 	%f23, %fd11;
	div.rn.f32 	%f24, %f5, %f23;
	add.s64 	%rd47, %rd5, %rd32;
	st.global.f32 	[%rd47], %f24;
$L__BB6_2:
	ret;

}
	// .globl	D3_func3D
.visible .entry D3_func3D(
	.param .u64 .ptr .align 1 D3_func3D_param_0,
	.param .u64 .ptr .align 1 D3_func3D_param_1,
	.param .u32 D3_func3D_param_2,
	.param .u32 D3_func3D_param_3,
	.param .u32 D3_func3D_param_4
)
{
	.reg .pred 	%p<21>;
	.reg .b32 	%r<35>;
	.reg .b32 	%f<25>;
	.reg .b64 	%rd<50>;
	.reg .b64 	%fd<12>;

	ld.param.u32 	%r3, [D3_func3D_param_2];
	ld.param.u32 	%r6, [D3_func3D_param_3];
	ld.param.u32 	%r5, [D3_func3D_param_4];
	mov.u32 	%r7, %ntid.x;
	mov.u32 	%r8, %ctaid.x;
	mov.u32 	%r9, %tid.x;
	mad.lo.s32 	%r10, %r7, %r8, %r9;
	cvt.u64.u32 	%rd1, %r10;
	mov.u32 	%r11, %ntid.y;
	mov.u32 	%r12, %ctaid.y;
	mov.u32 	%r13, %tid.y;
	mad.lo.s32 	%r14, %r11, %r12, %r13;
	mov.u32 	%r15, %ntid.z;
	mov.u32 	%r16, %ctaid.z;
	mov.u32 	%r17, %tid.z;
	mad.lo.s32 	%r2, %r15, %r16, %r17;
	cvt.s64.s32 	%rd4, %r3;
	setp.ge.s64 	%p1, %rd1, %rd4;
	setp.ge.s32 	%p2, %r14, %r6;
	or.pred  	%p3, %p1, %p2;
	setp.ge.s32 	%p4, %r2, %r5;
	or.pred  	%p5, %p3, %p4;
	@%p5 bra 	$L__BB7_2;
	ld.param.u32 	%r34, [D3_func3D_param_2];
	ld.param.u64 	%rd49, [D3_func3D_param_1];
	ld.param.u64 	%rd48, [D3_func3D_param_0];
	cvt.u32.u64 	%r18, %rd1;
	cvta.to.global.u64 	%rd5, %rd49;
	cvt.u64.u32 	%rd6, %r2;
	cvt.u64.u32 	%rd7, %r14;
	cvta.to.global.u64 	%rd8, %rd48;
	cvt.s64.s32 	%rd9, %r34;
	mul.lo.s64 	%rd10, %rd9, %rd7;
	add.s64 	%rd11, %rd10, %rd1;
	mul.lo.s32 	%r19, %r6, %r34;
	cvt.s64.s32 	%rd12, %r19;
	mul.lo.s64 	%rd13, %rd12, %rd6;
	add.s64 	%rd14, %rd11, %rd13;
	add.s64 	%rd15, %rd1, 1;
	setp.lt.u64 	%p6, %rd15, %rd9;
	add.s64 	%rd16, %rd1, -1;
	selp.b64 	%rd17, %rd15, %rd16, %p6;
	setp.eq.s32 	%p7, %r18, 0;
	selp.b64 	%rd18, 1, %rd16, %p7;
	add.s64 	%rd19, %rd7, 1;
	cvt.u64.u32 	%rd20, %r6;
	setp.lt.u64 	%p8, %rd19, %rd20;
	add.s64 	%rd21, %rd7, -1;
	selp.b64 	%rd22, %rd19, %rd21, %p8;
	setp.eq.s32 	%p9, %r14, 0;
	selp.b64 	%rd23, 1, %rd21, %p9;
	add.s64 	%rd24, %rd6, 1;
	cvt.u64.u32 	%rd25, %r5;
	setp.lt.u64 	%p10, %rd24, %rd25;
	add.s64 	%rd26, %rd6, -1;
	selp.b64 	%rd27, %rd24, %rd26, %p10;
	add.s64 	%rd28, %rd13, %rd1;
	mad.lo.s64 	%rd29, %rd22, %rd9, %rd28;
	shl.b64 	%rd30, %rd29, 2;
	add.s64 	%rd31, %rd8, %rd30;
	ld.global.f32 	%f1, [%rd31];
	shl.b64 	%rd32, %rd14, 2;
	add.s64 	%rd33, %rd8, %rd32;
	ld.global.f32 	%f2, [%rd33];
	sub.f32 	%f3, %f1, %f2;
	add.s64 	%rd34, %rd13, %rd10;
	add.s64 	%rd35, %rd34, %rd17;
	shl.b64 	%rd36, %rd35, 2;
	add.s64 	%rd37, %rd8, %rd36;
	ld.global.f32 	%f4, [%rd37];
	sub.f32 	%f5, %f4, %f2;
	add.s64 	%rd38, %rd34, %rd18;
	shl.b64 	%rd39, %rd38, 2;
	add.s64 	%rd40, %rd8, %rd39;
	ld.global.f32 	%f6, [%rd40];
	sub.f32 	%f7, %f2, %f6;
	mad.lo.s64 	%rd41, %rd23, %rd9, %rd28;
	shl.b64 	%rd42, %rd41, 2;
	add.s64 	%rd43, %rd8, %rd42;
	ld.global.f32 	%f8, [%rd43];
	sub.f32 	%f9, %f2, %f8;
	mad.lo.s64 	%rd44, %rd27, %rd12, %rd11;
	shl.b64 	%rd45, %rd44, 2;
	add.s64 	%rd46, %rd8, %rd45;
	ld.global.f32 	%f10, [%rd46];
	sub.f32 	%f11, %f10, %f2;
	setp.gt.f32 	%p11, %f3, 0f00000000;
	selp.u32 	%r20, 1, 0, %p11;
	setp.lt.f32 	%p12, %f3, 0f00000000;
	selp.s32 	%r21, -1, 0, %p12;
	setp.gt.f32 	%p13, %f9, 0f00000000;
	selp.u32 	%r22, 1, 0, %p13;
	setp.lt.f32 	%p14, %f9, 0f00000000;
	selp.s32 	%r23, -1, 0, %p14;
	add.s32 	%r24, %r21, %r20;
	add.s32 	%r25, %r24, %r22;
	add.s32 	%r26, %r25, %r23;
	cvt.rn.f64.s32 	%fd1, %r26;
	mul.f64 	%fd2, %fd1, 0d3FE0000000000000;
	abs.f32 	%f12, %f3;
	abs.f32 	%f13, %f9;
	setp.lt.f32 	%p15, %f12, %f13;
	selp.f32 	%f14, %f12, %f13, %p15;
	cvt.f64.f32 	%fd3, %f14;
	mul.f64 	%fd4, %fd2, %fd3;
	cvt.rn.f32.f64 	%f15, %fd4;
	mul.f32 	%f16, %f15, %f15;
	setp.gt.f32 	%p16, %f5, 0f00000000;
	selp.u32 	%r27, 1, 0, %p16;
	setp.lt.f32 	%p17, %f5, 0f00000000;
	selp.s32 	%r28, -1, 0, %p17;
	setp.gt.f32 	%p18, %f7, 0f00000000;
	selp.u32 	%r29, 1, 0, %p18;
	setp.lt.f32 	%p19, %f7, 0f00000000;
	selp.s32 	%r30, -1, 0, %p19;
	add.s32 	%r31, %r28, %r27;
	add.s32 	%r32, %r31, %r29;
	add.s32 	%r33, %r32, %r30;
	cvt.rn.f64.s32 	%fd5, %r33;
	mul.f64 	%fd6, %fd5, 0d3FE0000000000000;
	abs.f32 	%f17, %f5;
	abs.f32 	%f18, %f7;
	setp.lt.f32 	%p20, %f17, %f18;
	selp.f32 	%f19, %f17, %f18, %p20;
	cvt.f64.f32 	%fd7, %f19;
	mul.f64 	%fd8, %fd6, %fd7;
	cvt.rn.f32.f64 	%f20, %fd8;
	fma.rn.f32 	%f21, %f11, %f11, %f16;
	fma.rn.f32 	%f22, %f20, %f20, %f21;
	cvt.f64.f32 	%fd9, %f22;
	add.f64 	%fd10, %fd9, 0d3E45798EE2308C3A;
	sqrt.rn.f64 	%fd11, %fd10;
	cvt.rn.f32.f64 	%f23, %fd11;
	div.rn.f32 	%f24, %f11, %f23;
	add.s64 	%rd47, %rd5, %rd32;
	st.global.f32 	[%rd47], %f24;
$L__BB7_2:
	ret;

}
	// .globl	TV_kernel3D
.visible .entry TV_kernel3D(
	.param .u64 .ptr .align 1 TV_kernel3D_param_0,
	.param .u64 .ptr .align 1 TV_kernel3D_param_1,
	.param .u64 .ptr .align 1 TV_kernel3D_param_2,
	.param .u64 .ptr .align 1 TV_kernel3D_param_3,
	.param .u64 .ptr .align 1 TV_kernel3D_param_4,
	.param .f32 TV_kernel3D_param_5,
	.param .f32 TV_kernel3D_param_6,
	.param .u32 TV_kernel3D_param_7,
	.param .u32 TV_kernel3D_param_8,
	.param .u32 TV_kernel3D_param_9
)
{
	.reg .pred 	%p<9>;
	.reg .b32 	%r<20>;
	.reg .b32 	%f<20>;
	.reg .b64 	%rd<47>;

	ld.param.u64 	%rd6, [TV_kernel3D_param_3];
	ld.param.f32 	%f1, [TV_kernel3D_param_5];
	ld.param.f32 	%f2, [TV_kernel3D_param_6];
	ld.param.u32 	%r3, [TV_kernel3D_param_7];
	ld.param.u32 	%r5, [TV_kernel3D_param_8];
	ld.param.u32 	%r6, [TV_kernel3D_param_9];
	mov.u32 	%r7, %ntid.x;
	mov.u32 	%r8, %ctaid.x;
	mov.u32 	%r9, %tid.x;
	mad.lo.s32 	%r10, %r7, %r8, %r9;
	cvt.u64.u32 	%rd1, %r10;
	mov.u32 	%r11, %ntid.y;
	mov.u32 	%r12, %ctaid.y;
	mov.u32 	%r13, %tid.y;
	mad.lo.s32 	%r14, %r11, %r12, %r13;
	mov.u32 	%r15, %ntid.z;
	mov.u32 	%r16, %ctaid.z;
	mov.u32 	%r17, %tid.z;
	mad.lo.s32 	%r2, %r15, %r16, %r17;
	cvt.s64.s32 	%rd2, %r3;
	setp.ge.s64 	%p1, %rd1, %rd2;
	setp.ge.s32 	%p2, %r14, %r5;
	or.pred  	%p3, %p1, %p2;
	setp.ge.s32 	%p4, %r2, %r6;
	or.pred  	%p5, %p3, %p4;
	@%p5 bra 	$L__BB8_2;
	ld.param.u64 	%rd46, [TV_kernel3D_param_4];
	ld.param.u64 	%rd45, [TV_kernel3D_param_2];
	ld.param.u64 	%rd44, [TV_kernel3D_param_1];
	ld.param.u64 	%rd43, [TV_kernel3D_param_0];
	cvt.u32.u64 	%r18, %rd1;
	cvt.u64.u32 	%rd8, %r2;
	cvt.u64.u32 	%rd9, %r14;
	cvta.to.global.u64 	%rd10, %rd43;
	cvta.to.global.u64 	%rd11, %rd44;
	cvta.to.global.u64 	%rd12, %rd45;
	cvta.to.global.u64 	%rd13, %rd6;
	cvta.to.global.u64 	%rd14, %rd46;
	mul.lo.s64 	%rd15, %rd2, %rd9;
	add.s64 	%rd16, %rd15, %rd1;
	mul.lo.s32 	%r19, %r5, %r3;
	cvt.s64.s32 	%rd17, %r19;
	mul.lo.s64 	%rd18, %rd17, %rd8;
	add.s64 	%rd19, %rd16, %rd18;
	add.s64 	%rd20, %rd1, -1;
	setp.eq.s32 	%p6, %r18, 0;
	selp.b64 	%rd21, 1, %rd20, %p6;
	add.s64 	%rd22, %rd9, -1;
	setp.eq.s32 	%p7, %r14, 0;
	selp.b64 	%rd23, 1, %rd22, %p7;
	add.s64 	%rd24, %rd8, -1;
	setp.eq.s32 	%p8, %r2, 0;
	selp.b64 	%rd25, 1, %rd24, %p8;
	shl.b64 	%rd26, %rd19, 2;
	add.s64 	%rd27, %rd10, %rd26;
	ld.global.f32 	%f3, [%rd27];
	mad.lo.s64 	%rd28, %rd23, %rd2, %rd1;
	add.s64 	%rd29, %rd28, %rd18;
	shl.b64 	%rd30, %rd29, 2;
	add.s64 	%rd31, %rd10, %rd30;
	ld.global.f32 	%f4, [%rd31];
	sub.f32 	%f5, %f3, %f4;
	add.s64 	%rd32, %rd11, %rd26;
	ld.global.f32 	%f6, [%rd32];
	add.s64 	%rd33, %rd15, %rd21;
	add.s64 	%rd34, %rd33, %rd18;
	shl.b64 	%rd35, %rd34, 2;
	add.s64 	%rd36, %rd11, %rd35;
	ld.global.f32 	%f7, [%rd36];
	sub.f32 	%f8, %f6, %f7;
	add.s64 	%rd37, %rd12, %rd26;
	ld.global.f32 	%f9, [%rd37];
	mad.lo.s64 	%rd38, %rd25, %rd17, %rd16;
	shl.b64 	%rd39, %rd38, 2;
	add.s64 	%rd40, %rd12, %rd39;
	ld.global.f32 	%f10, [%rd40];
	sub.f32 	%f11, %f9, %f10;
	add.f32 	%f12, %f5, %f8;
	add.f32 	%f13, %f12, %f11;
	mul.f32 	%f14, %f1, %f13;
	add.s64 	%rd41, %rd13, %rd26;
	ld.global.f32 	%f15, [%rd41];
	add.s64 	%rd42, %rd14, %rd26;
	ld.global.f32 	%f16, [%rd42];
	sub.f32 	%f17, %f15, %f16;
	sub.f32 	%f18, %f14, %f17;
	fma.rn.f32 	%f19, %f2, %f18, %f15;
	st.global.f32 	[%rd41], %f19;
$L__BB8_2:
	ret;

}
	// .globl	ROFcopy_kernel3D
.visible .entry ROFcopy_kernel3D(
	.param .u64 .ptr .align 1 ROFcopy_kernel3D_param_0,
	.param .u64 .ptr .align 1 ROFcopy_kernel3D_param_1,
	.param .u32 ROFcopy_kernel3D_param_2,
	.param .u32 ROFcopy_kernel3D_param_3,
	.param .u32 ROFcopy_kernel3D_param_4,
	.param .u32 ROFcopy_kernel3D_param_5
)
{
	.reg .pred 	%p<2>;
	.reg .b32 	%r<16>;
	.reg .b32 	%f<2>;
	.reg .b64 	%rd<16>;

	ld.param.u64 	%rd2, [ROFcopy_kernel3D_param_0];
	ld.param.u64 	%rd3, [ROFcopy_kernel3D_param_1];
	ld.param.u32 	%r1, [ROFcopy_kernel3D_param_2];
	ld.param.u32 	%r2, [ROFcopy_kernel3D_param_3];
	ld.param.s32 	%rd4, [ROFcopy_kernel3D_param_5];
	mov.u32 	%r3, %ntid.x;
	mov.u32 	%r4, %ctaid.x;
	mov.u32 	%r5, %tid.x;
	mad.lo.s32 	%r6, %r3, %r4, %r5;
	cvt.u64.u32 	%rd5, %r6;
	mov.u32 	%r7, %ntid.y;
	mov.u32 	%r8, %ctaid.y;
	mov.u32 	%r9, %tid.y;
	mad.lo.s32 	%r10, %r7, %r8, %r9;
	cvt.u64.u32 	%rd6, %r10;
	mov.u32 	%r11, %ntid.z;
	mov.u32 	%r12, %ctaid.z;
	mov.u32 	%r13, %tid.z;
	mad.lo.s32 	%r14, %r11, %r12, %r13;
	cvt.u64.u32 	%rd7, %r14;
	cvt.s64.s32 	%rd8, %r1;
	mad.lo.s64 	%rd9, %rd8, %rd6, %rd5;
	mul.lo.s32 	%r15, %r2, %r1;
	cvt.s64.s32 	%rd10, %r15;
	mad.lo.s64 	%rd1, %rd10, %rd7, %rd9;
	setp.ge.s64 	%p1, %rd1, %rd4;
	@%p1 bra 	$L__BB9_2;
	cvta.to.global.u64 	%rd11, %rd2;
	cvta.to.global.u64 	%rd12, %rd3;
	shl.b64 	%rd13, %rd1, 2;
	add.s64 	%rd14, %rd11, %rd13;
	ld.global.f32 	%f1, [%rd14];
	add.s64 	%rd15, %rd12, %rd13;
	st.global.f32 	[%rd15], %f1;
$L__BB9_2:
	ret;

}
	// .globl	ROFResidCalc3D_kernel
.visible .entry ROFResidCalc3D_kernel(
	.param .u64 .ptr .align 1 ROFResidCalc3D_kernel_param_0,
	.param .u64 .ptr .align 1 ROFResidCalc3D_kernel_param_1,
	.param .u64 .ptr .align 1 ROFResidCalc3D_kernel_param_2,
	.param .u32 ROFResidCalc3D_kernel_param_3,
	.param .u32 ROFResidCalc3D_kernel_param_4,
	.param .u32 ROFResidCalc3D_kernel_param_5,
	.param .u32 ROFResidCalc3D_kernel_param_6
)
{
	.reg .pred 	%p<2>;
	.reg .b32 	%r<16>;
	.reg .b32 	%f<4>;
	.reg .b64 	%rd<19>;

	ld.param.u64 	%rd2, [ROFResidCalc3D_kernel_param_0];
	ld.param.u64 	%rd3, [ROFResidCalc3D_kernel_param_1];
	ld.param.u64 	%rd4, [ROFResidCalc3D_kernel_param_2];
	ld.param.u32 	%r1, [ROFResidCalc3D_kernel_param_3];
	ld.param.u32 	%r2, [ROFResidCalc3D_kernel_param_4];
	ld.param.s32 	%rd5, [ROFResidCalc3D_kernel_param_6];
	mov.u32 	%r3, %ntid.x;
	mov.u32 	%r4, %ctaid.x;
	mov.u32 	%r5, %tid.x;
	mad.lo.s32 	%r6, %r3, %r4, %r5;
	cvt.u64.u32 	%rd6, %r6;
	mov.u32 	%r7, %ntid.y;
	mov.u32 	%r8, %ctaid.y;
	mov.u32 	%r9, %tid.y;
	mad.lo.s32 	%r10, %r7, %r8, %r9;
	cvt.u64.u32 	%rd7, %r10;
	mov.u32 	%r11, %ntid.z;
	mov.u32 	%r12, %ctaid.z;
	mov.u32 	%r13, %tid.z;
	mad.lo.s32 	%r14, %r11, %r12, %r13;
	cvt.u64.u32 	%rd8, %r14;
	cvt.s64.s32 	%rd9, %r1;
	mad.lo.s64 	%rd10, %rd9, %rd7, %rd6;
	mul.lo.s32 	%r15, %r2, %r1;
	cvt.s64.s32 	%rd11, %r15;
	mad.lo.s64 	%rd1, %rd11, %rd8, %rd10;
	setp.ge.s64 	%p1, %rd1, %rd5;
	@%p1 bra 	$L__BB10_2;
	cvta.to.global.u64 	%rd12, %rd2;
	cvta.to.global.u64 	%rd13, %rd3;
	cvta.to.global.u64 	%rd14, %rd4;
	shl.b64 	%rd15, %rd1, 2;
	add.s64 	%rd16, %rd12, %rd15;
	ld.global.f32 	%f1, [%rd16];
	add.s64 	%rd17, %rd13, %rd15;
	ld.global.f32 	%f2, [%rd17];
	sub.f32 	%f3, %f1, %f2;
	add.s64 	%rd18, %rd14, %rd15;
	st.global.f32 	[%rd18], %f3;
$L__BB10_2:
	ret;

}


// ===== COMPILED SASS (sm_100) =====

	.target	sm_100

	.elftype	@"ET_EXEC"


//--------------------- .note.nv.tkinfo           --------------------------
	.section	.note.nv.tkinfo,"",@"SHT_NOTE"
	.sectionflags	@"SHF_NOTE_NV_TKINFO"
	.tkinfo
        /*0018*/ 	.word	0x00000002
        /*0030*/ 	.string	""
        /*0030*/ 	.string	"ptxas"
        /*0030*/ 	.string	"Cuda compilation tools, release 13.0, V13.0.88"
        /*0030*/ 	.string	"Build cuda_13.0.r13.0/compiler.36424714_0"
        /*0030*/ 	.string	"-arch sm_100 -m 64 "



//--------------------- .note.nv.cuinfo           --------------------------
	.section	.note.nv.cuinfo,"",@"SHT_NOTE"
	.sectionflags	@"SHF_NOTE_NV_CUINFO"
        /*0018*/ 	.short	0x0002
        /*001a*/ 	.short	0x0064
        /*001c*/ 	.short	0x0082
	.zero		2


//--------------------- .nv.info                  --------------------------
	.section	.nv.info,"",@"SHT_CUDA_INFO"
	.align	4


	//----- nvinfo : EIATTR_REGCOUNT
	.align		4
        /*0000*/ 	.byte	0x04, 0x2f
        /*0002*/ 	.short	(.L_1 - .L_0)
	.align		4
.L_0:
        /*0004*/ 	.word	index@(D1_func2D)
        /*0008*/ 	.word	0x00000014


	//----- nvinfo : EIATTR_FRAME_SIZE
	.align		4
.L_1:
        /*000c*/ 	.byte	0x04, 0x11
        /*000e*/ 	.short	(.L_3 - .L_2)
	.align		4
.L_2:
        /*0010*/ 	.word	index@($__internal_9_$__cuda_sm3x_div_rn_noftz_f32_slowpath)
        /*0014*/ 	.word	0x00000000


	//----- nvinfo : EIATTR_FRAME_SIZE
	.align		4
.L_3:
        /*0018*/ 	.byte	0x04, 0x11
        /*001a*/ 	.short	(.L_5 - .L_4)
	.align		4
.L_4:
        /*001c*/ 	.word	index@($__internal_8_$__cuda_sm20_dsqrt_rn_f64_mediumpath_v1)
        /*0020*/ 	.word	0x00000000


	//----- nvinfo : EIATTR_FRAME_SIZE
	.align		4
.L_5:
        /*0024*/ 	.byte	0x04, 0x11
        /*0026*/ 	.short	(.L_7 - .L_6)
	.align		4
.L_6:
        /*0028*/ 	.word	index@(D1_func2D)
        /*002c*/ 	.word	0x00000000


	//----- nvinfo : EIATTR_REGCOUNT
	.align		4
.L_7:
        /*0030*/ 	.byte	0x04, 0x2f
        /*0032*/ 	.short	(.L_9 - .L_8)
	.align		4
.L_8:
        /*0034*/ 	.word	index@(D2_func2D)
        /*0038*/ 	.word	0x00000010


	//----- nvinfo : EIATTR_FRAME_SIZE
	.align		4
.L_9:
        /*003c*/ 	.byte	0x04, 0x11
        /*003e*/ 	.short	(.L_11 - .L_10)
	.align		4
.L_10:
        /*0040*/ 	.word	index@($__internal_7_$__cuda_sm3x_div_rn_noftz_f32_slowpath)
        /*0044*/ 	.word	0x00000000


	//----- nvinfo : EIATTR_FRAME_SIZE
	.align		4
.L_11:
        /*0048*/ 	.byte	0x04, 0x11
        /*004a*/ 	.short	(.L_13 - .L_12)
	.align		4
.L_12:
        /*004c*/ 	.word	index@($__internal_6_$__cuda_sm20_sqrt_rn_f32_slowpath)
        /*0050*/ 	.word	0x00000000


	//----- nvinfo : EIATTR_FRAME_SIZE
	.align		4
.L_13:
        /*0054*/ 	.byte	0x04, 0x11
        /*0056*/ 	.short	(.L_15 - .L_14)
	.align		4
.L_14:
        /*0058*/ 	.word	index@(D2_func2D)
        /*005c*/ 	.word	0x00000000


	//----- nvinfo : EIATTR_REGCOUNT
	.align		4
.L_15:
        /*0060*/ 	.byte	0x04, 0x2f
        /*0062*/ 	.short	(.L_17 - .L_16)
	.align		4
.L_16:
        /*0064*/ 	.word	index@(TV_kernel2D)
        /*0068*/ 	.word	0x00000014


	//----- nvinfo : EIATTR_FRAME_SIZE
	.align		4
.L_17:
        /*006c*/ 	.byte	0x04, 0x11
        /*006e*/ 	.short	(.L_19 - .L_18)
	.align		4
.L_18:
        /*0070*/ 	.word	index@(TV_kernel2D)
        /*0074*/ 	.word	0x00000000


	//----- nvinfo : EIATTR_REGCOUNT
	.align		4
.L_19:
        /*0078*/ 	.byte	0x04, 0x2f
        /*007a*/ 	.short	(.L_21 - .L_20)
	.align		4
.L_20:
        /*007c*/ 	.word	index@(ROFcopy_kernel2D)
        /*0080*/ 	.word	0x0000000a


	//----- nvinfo : EIATTR_FRAME_SIZE
	.align		4
.L_21:
        /*0084*/ 	.byte	0x04, 0x11
        /*0086*/ 	.short	(.L_23 - .L_22)
	.align		4
.L_22:
        /*0088*/ 	.word	index@(ROFcopy_kernel2D)
        /*008c*/ 	.word	0x00000000


	//----- nvinfo : EIATTR_REGCOUNT
	.align		4
.L_23:
        /*0090*/ 	.byte	0x04, 0x2f
        /*0092*/ 	.short	(.L_25 - .L_24)
	.align		4
.L_24:
        /*0094*/ 	.word	index@(ROFResidCalc2D_kernel)
        /*0098*/ 	.word	0x0000000c


	//----- nvinfo : EIATTR_FRAME_SIZE
	.align		4
.L_25:
        /*009c*/ 	.byte	0x04, 0x11
        /*009e*/ 	.short	(.L_27 - .L_26)
	.align		4
.L_26:
        /*00a0*/ 	.word	index@(ROFResidCalc2D_kernel)
        /*00a4*/ 	.word	0x00000000


	//----- nvinfo : EIATTR_REGCOUNT
	.align		4
.L_27:
        /*00a8*/ 	.byte	0x04, 0x2f
        /*00aa*/ 	.short	(.L_29 - .L_28)
	.align		4
.L_28:
        /*00ac*/ 	.word	index@(D1_func3D)
        /*00b0*/ 	.word	0x00000020


	//----- nvinfo : EIATTR_FRAME_SIZE
	.align		4
.L_29:
        /*00b4*/ 	.byte	0x04, 0x11
        /*00b6*/ 	.short	(.L_31 - .L_30)
	.align		4
.L_30:
        /*00b8*/ 	.word	index@($__internal_5_$__cuda_sm3x_div_rn_noftz_f32_slowpath)
        /*00bc*/ 	.word	0x00000000


	//----- nvinfo : EIATTR_FRAME_SIZE
	.align		4
.L_31:
        /*00c0*/ 	.byte	0x04, 0x11
        /*00c2*/ 	.short	(.L_33 - .L_32)
	.align		4
.L_32:
        /*00c4*/ 	.word	index@($__internal_4_$__cuda_sm20_dsqrt_rn_f64_mediumpath_v1)
        /*00c8*/ 	.word	0x00000000


	//----- nvinfo : EIATTR_FRAME_SIZE
	.align		4
.L_33:
        /*00cc*/ 	.byte	0x04, 0x11
        /*00ce*/ 	.short	(.L_35 - .L_34)
	.align		4
.L_34:
        /*00d0*/ 	.word	index@(D1_func3D)
        /*00d4*/ 	.word	0x00000000


	//----- nvinfo : EIATTR_REGCOUNT
	.align		4
.L_35:
        /*00d8*/ 	.byte	0x04, 0x2f
        /*00da*/ 	.short	(.L_37 - .L_36)
	.align		4
.L_36:
        /*00dc*/ 	.word	index@(D2_func3D)
        /*00e0*/ 	.word	0x0000001a


	//----- nvinfo : EIATTR_FRAME_SIZE
	.align		4
.L_37:
        /*00e4*/ 	.byte	0x04, 0x11
        /*00e6*/ 	.short	(.L_39 - .L_38)
	.align		4
.L_38:
        /*00e8*/ 	.word	index@($__internal_3_$__cuda_sm3x_div_rn_noftz_f32_slowpath)
        /*00ec*/ 	.word	0x00000000


	//----- nvinfo : EIATTR_FRAME_SIZE
	.align		4
.L_39:
        /*00f0*/ 	.byte	0x04, 0x11
        /*00f2*/ 	.short	(.L_41 - .L_40)
	.align		4
.L_40:
        /*00f4*/ 	.word	index@($__internal_2_$__cuda_sm20_dsqrt_rn_f64_mediumpath_v1)
        /*00f8*/ 	.word	0x00000000


	//----- nvinfo : EIATTR_FRAME_SIZE
	.align		4
.L_41:
        /*00fc*/ 	.byte	0x04, 0x11
        /*00fe*/ 	.short	(.L_43 - .L_42)
	.align		4
.L_42:
        /*0100*/ 	.word	index@(D2_func3D)
        /*0104*/ 	.word	0x00000000


	//----- nvinfo : EIATTR_REGCOUNT
	.align		4
.L_43:
        /*0108*/ 	.byte	0x04, 0x2f
        /*010a*/ 	.short	(.L_45 - .L_44)
	.align		4
.L_44:
        /*010c*/ 	.word	index@(D3_func3D)
        /*0110*/ 	.word	0x0000001c


	//----- nvinfo : EIATTR_FRAME_SIZE
	.align		4
.L_45:
        /*0114*/ 	.byte	0x04, 0x11
        /*0116*/ 	.short	(.L_47 - .L_46)
	.align		4
.L_46:
        /*0118*/ 	.word	index@($__internal_1_$__cuda_sm3x_div_rn_noftz_f32_slowpath)
        /*011c*/ 	.word	0x00000000


	//----- nvinfo : EIATTR_FRAME_SIZE
	.align		4
.L_47:
        /*0120*/ 	.byte	0x04, 0x11
        /*0122*/ 	.short	(.L_49 - .L_48)
	.align		4
.L_48:
        /*0124*/ 	.word	index@($__internal_0_$__cuda_sm20_dsqrt_rn_f64_mediumpath_v1)
        /*0128*/ 	.word	0x00000000


	//----- nvinfo : EIATTR_FRAME_SIZE
	.align		4
.L_49:
        /*012c*/ 	.byte	0x04, 0x11
        /*012e*/ 	.short	(.L_51 - .L_50)
	.align		4
.L_50:
        /*0130*/ 	.word	index@(D3_func3D)
        /*0134*/ 	.word	0x00000000


	//----- nvinfo : EIATTR_REGCOUNT
	.align		4
.L_51:
        /*0138*/ 	.byte	0x04, 0x2f
        /*013a*/ 	.short	(.L_53 - .L_52)
	.align		4
.L_52:
        /*013c*/ 	.word	index@(TV_kernel3D)
        /*0140*/ 	.word	0x00000016


	//----- nvinfo : EIATTR_FRAME_SIZE
	.align		4
.L_53:
        /*0144*/ 	.byte	0x04, 0x11
        /*0146*/ 	.short	(.L_55 - .L_54)
	.align		4
.L_54:
        /*0148*/ 	.word	index@(TV_kernel3D)
        /*014c*/ 	.word	0x00000000


	//----- nvinfo : EIATTR_REGCOUNT
	.align		4
.L_55:
        /*0150*/ 	.byte	0x04, 0x2f
        /*0152*/ 	.short	(.L_57 - .L_56)
	.align		4
.L_56:
        /*0154*/ 	.word	index@(ROFcopy_kernel3D)
        /*0158*/ 	.word	0x0000000c


	//----- nvinfo : EIATTR_FRAME_SIZE
	.align		4
.L_57:
        /*015c*/ 	.byte	0x04, 0x11
        /*015e*/ 	.short	(.L_59 - .L_58)
	.align		4
.L_58:
        /*0160*/ 	.word	index@(ROFcopy_kernel3D)
        /*0164*/ 	.word	0x00000000


	//----- nvinfo : EIATTR_REGCOUNT
	.align		4
.L_59:
        /*0168*/ 	.byte	0x04, 0x2f
        /*016a*/ 	.short	(.L_61 - .L_60)
	.align		4
.L_60:
        /*016c*/ 	.word	index@(ROFResidCalc3D_kernel)
        /*0170*/ 	.word	0x0000000c


	//----- nvinfo : EIATTR_FRAME_SIZE
	.align		4
.L_61:
        /*0174*/ 	.byte	0x04, 0x11
        /*0176*/ 	.short	(.L_63 - .L_62)
	.align		4
.L_62:
        /*0178*/ 	.word	index@(ROFResidCalc3D_kernel)
        /*017c*/ 	.word	0x00000000


	//----- nvinfo : EIATTR_MIN_STACK_SIZE
	.align		4
.L_63:
        /*0180*/ 	.byte	0x04, 0x12
        /*0182*/ 	.short	(.L_65 - .L_64)
	.align		4
.L_64:
        /*0184*/ 	.word	index@(ROFResidCalc3D_kernel)
        /*0188*/ 	.word	0x00000000


	//----- nvinfo : EIATTR_MIN_STACK_SIZE
	.align		4
.L_65:
        /*018c*/ 	.byte	0x04, 0x12
        /*018e*/ 	.short	(.L_67 - .L_66)
	.align		4
.L_66:
        /*0190*/ 	.word	index@(ROFcopy_kernel3D)
        /*0194*/ 	.word	0x00000000


	//----- nvinfo : EIATTR_MIN_STACK_SIZE
	.align		4
.L_67:
        /*0198*/ 	.byte	0x04, 0x12
        /*019a*/ 	.short	(.L_69 - .L_68)
	.align		4
.L_68:
        /*019c*/ 	.word	index@(TV_kernel3D)
        /*01a0*/ 	.word	0x00000000


	//----- nvinfo : EIATTR_MIN_STACK_SIZE
	.align		4
.L_69:
        /*01a4*/ 	.byte	0x04, 0x12
        /*01a6*/ 	.short	(.L_71 - .L_70)
	.align		4
.L_70:
        /*01a8*/ 	.word	index@(D3_func3D)
        /*01ac*/ 	.word	0x00000000


	//----- nvinfo : EIATTR_MIN_STACK_SIZE
	.align		4
.L_71:
        /*01b0*/ 	.byte	0x04, 0x12
        /*01b2*/ 	.short	(.L_73 - .L_72)
	.align		4
.L_72:
        /*01b4*/ 	.word	index@(D2_func3D)
        /*01b8*/ 	.word	0x00000000


	//----- nvinfo : EIATTR_MIN_STACK_SIZE
	.align		4
.L_73:
        /*01bc*/ 	.byte	0x04, 0x12
        /*01be*/ 	.short	(.L_75 - .L_74)
	.align		4
.L_74:
        /*01c0*/ 	.word	index@(D1_func3D)
        /*01c4*/ 	.word	0x00000000


	//----- nvinfo : EIATTR_MIN_STACK_SIZE
	.align		4
.L_75:
        /*01c8*/ 	.byte	0x04, 0x12
        /*01ca*/ 	.short	(.L_77 - .L_76)
	.align		4
.L_76:
        /*01cc*/ 	.word	index@(ROFResidCalc2D_kernel)
        /*01d0*/ 	.word	0x00000000


	//----- nvinfo : EIATTR_MIN_STACK_SIZE
	.align		4
.L_77:
        /*01d4*/ 	.byte	0x04, 0x12
        /*01d6*/ 	.short	(.L_79 - .L_78)
	.align		4
.L_78:
        /*01d8*/ 	.word	index@(ROFcopy_kernel2D)
        /*01dc*/ 	.word	0x00000000


	//----- nvinfo : EIATTR_MIN_STACK_SIZE
	.align		4
.L_79:
        /*01e0*/ 	.byte	0x04, 0x12
        /*01e2*/ 	.short	(.L_81 - .L_80)
	.align		4
.L_80:
        /*01e4*/ 	.word	index@(TV_kernel2D)
        /*01e8*/ 	.word	0x00000000


	//----- nvinfo : EIATTR_MIN_STACK_SIZE
	.align		4
.L_81:
        /*01ec*/ 	.byte	0x04, 0x12
        /*01ee*/ 	.short	(.L_83 - .L_82)
	.align		4
.L_82:
        /*01f0*/ 	.word	index@(D2_func2D)
        /*01f4*/ 	.word	0x00000000


	//----- nvinfo : EIATTR_MIN_STACK_SIZE
	.align		4
.L_83:
        /*01f8*/ 	.byte	0x04, 0x12
        /*01fa*/ 	.short	(.L_85 - .L_84)
	.align		4
.L_84:
        /*01fc*/ 	.word	index@(D1_func2D)
        /*0200*/ 	.word	0x00000000
.L_85:


//--------------------- .nv.compat                --------------------------
	.section	.nv.compat,"",@"SHT_CUDA_COMPAT_INFO"
	.align	4
        /*0000*/ 	.byte	0x02, 0x09, 0x00, 0x00, 0x02, 0x02, 0x01, 0x00, 0x02, 0x05, 0x05, 0x00, 0x03, 0x07, 0x01, 0x01
        /*0010*/ 	.byte	0x02, 0x03, 0x00, 0x00, 0x02, 0x06, 0x01, 0x00, 0x04, 0x0b, 0x08, 0x00, 0x01, 0x00, 0x00, 0x00
        /*0020*/ 	.byte	0x00, 0x00, 0x00, 0x00


//--------------------- .nv.info.ROFResidCalc3D_kernel --------------------------
	.section	.nv.info.ROFResidCalc3D_kernel,"",@"SHT_CUDA_INFO"
	.sectionflags	@""
	.align	4


	//----- nvinfo : EIATTR_CUDA_API_VERSION
	.align		4
        /*0000*/ 	.byte	0x04, 0x37
        /*0002*/ 	.short	(.L_87 - .L_86)
.L_86:
        /*0004*/ 	.word	0x00000082


	//----- nvinfo : EIATTR_KPARAM_INFO
	.align		4
.L_87:
        /*0008*/ 	.byte	0x04, 0x17
        /*000a*/ 	.short	(.L_89 - .L_88)
.L_88:
        /*000c*/ 	.word	0x00000000
        /*0010*/ 	.short	0x0006
        /*0012*/ 	.short	0x0024
        /*0014*/ 	.byte	0x00, 0xf0, 0x11, 0x00


	//----- nvinfo : EIATTR_KPARAM_INFO
	.align		4
.L_89:
        /*0018*/ 	.byte	0x04, 0x17
        /*001a*/ 	.short	(.L_91 - .L_90)
.L_90:
        /*001c*/ 	.word	0x00000000
        /*0020*/ 	.short	0x0005
        /*0022*/ 	.short	0x0020
        /*0024*/ 	.byte	0x00, 0xf0, 0x11, 0x00


	//----- nvinfo : EIATTR_KPARAM_INFO
	.align		4
.L_91:
        /*0028*/ 	.byte	0x04, 0x17
        /*002a*/ 	.short	(.L_93 - .L_92)
.L_92:
        /*002c*/ 	.word	0x00000000
        /*0030*/ 	.short	0x0004
        /*0032*/ 	.short	0x001c
        /*0034*/ 	.byte	0x00, 0xf0, 0x11, 0x00


	//----- nvinfo : EIATTR_KPARAM_INFO
	.align		4
.L_93:
        /*0038*/ 	.byte	0x04, 0x17
        /*003a*/ 	.short	(.L_95 - .L_94)
.L_94:
        /*003c*/ 	.word	0x00000000
        /*0040*/ 	.short	0x0003
        /*0042*/ 	.short	0x0018
        /*0044*/ 	.byte	0x00, 0xf0, 0x11, 0x00


	//----- nvinfo : EIATTR_KPARAM_INFO
	.align		4
.L_95:
        /*0048*/ 	.byte	0x04, 0x17
        /*004a*/ 	.short	(.L_97 - .L_96)
.L_96:
        /*004c*/ 	.word	0x00000000
        /*0050*/ 	.short	0x0002
        /*0052*/ 	.short	0x0010
        /*0054*/ 	.byte	0x00, 0xf5, 0x21, 0x00


	//----- nvinfo : EIATTR_KPARAM_INFO
	.align		4
.L_97:
        /*0058*/ 	.byte	0x04, 0x17
        /*005a*/ 	.short	(.L_99 - .L_98)
.L_98:
        /*005c*/ 	.word	0x00000000
        /*0060*/ 	.short	0x0001
        /*0062*/ 	.short	0x0008
        /*0064*/ 	.byte	0x00, 0xf5, 0x21, 0x00


	//----- nvinfo : EIATTR_KPARAM_INFO
	.align		4
.L_99:
        /*0068*/ 	.byte	0x04, 0x17
        /*006a*/ 	.short	(.L_101 - .L_100)
.L_100:
        /*006c*/ 	.word	0x00000000
        /*0070*/ 	.short	0x0000
        /*0072*/ 	.short	0x0000
        /*0074*/ 	.byte	0x00, 0xf5, 0x21, 0x00


	//----- nvinfo : EIATTR_SPARSE_MMA_MASK
	.align		4
.L_101:
        /*0078*/ 	.byte	0x03, 0x50
        /*007a*/ 	.short	0x0000


	//----- nvinfo : EIATTR_MAXREG_COUNT
	.align		4
        /*007c*/ 	.byte	0x03, 0x1b
        /*007e*/ 	.short	0x00ff


	//----- nvinfo : EIATTR_MERCURY_ISA_VERSION
	.align		4
        /*0080*/ 	.byte	0x03, 0x5f
        /*0082*/ 	.short	0x0101


	//----- nvinfo : EIATTR_VRC_CTA_INIT_COUNT
	.align		4
        /*0084*/ 	.byte	0x02, 0x4a
	.zero		1
	.zero		1


	//----- nvinfo : EIATTR_EXIT_INSTR_OFFSETS
	.align		4
        /*0088*/ 	.byte	0x04, 0x1c
        /*008a*/ 	.short	(.L_103 - .L_102)


	//   ....[0]....
.L_102:
        /*008c*/ 	.word	0x000001c0


	//   ....[1]....
        /*0090*/ 	.word	0x000002c0


	//----- nvinfo : EIATTR_CBANK_PARAM_SIZE
	.align		4
.L_103:
        /*0094*/ 	.byte	0x03, 0x19
        /*0096*/ 	.short	0x0028


	//----- nvinfo : EIATTR_PARAM_CBANK
	.align		4
        /*0098*/ 	.byte	0x04, 0x0a
        /*009a*/ 	.short	(.L_105 - .L_104)
	.align		4
.L_104:
        /*009c*/ 	.word	index@(.nv.constant0.ROFResidCalc3D_kernel)
        /*00a0*/ 	.short	0x0380
        /*00a2*/ 	.short	0x0028


	//----- nvinfo : EIATTR_SW_WAR
	.align		4
.L_105:
        /*00a4*/ 	.byte	0x04, 0x36
        /*00a6*/ 	.short	(.L_107 - .L_106)
.L_106:
        /*00a8*/ 	.word	0x00000008
.L_107:


//--------------------- .nv.info.ROFcopy_kernel3D --------------------------
	.section	.nv.info.ROFcopy_kernel3D,"",@"SHT_CUDA_INFO"
	.sectionflags	@""
	.align	4


	//----- nvinfo : EIATTR_CUDA_API_VERSION
	.align		4
        /*0000*/ 	.byte	0x04, 0x37
        /*0002*/ 	.short	(.L_109 - .L_108)
.L_108:
        /*0004*/ 	.word	0x00000082


	//----- nvinfo : EIATTR_KPARAM_INFO
	.align		4
.L_109:
        /*0008*/ 	.byte	0x04, 0x17
        /*000a*/ 	.short	(.L_111 - .L_110)
.L_110:
        /*000c*/ 	.word	0x00000000
        /*0010*/ 	.short	0x0005
        /*0012*/ 	.short	0x001c
        /*0014*/ 	.byte	0x00, 0xf0, 0x11, 0x00


	//----- nvinfo : EIATTR_KPARAM_INFO
	.align		4
.L_111:
        /*0018*/ 	.byte	0x04, 0x17
        /*001a*/ 	.short	(.L_113 - .L_112)
.L_112:
        /*001c*/ 	.word	0x00000000
        /*0020*/ 	.short	0x0004
        /*0022*/ 	.short	0x0018
        /*0024*/ 	.byte	0x00, 0xf0, 0x11, 0x00


	//----- nvinfo : EIATTR_KPARAM_INFO
	.align		4
.L_113:
        /*0028*/ 	.byte	0x04, 0x17
        /*002a*/ 	.short	(.L_115 - .L_114)
.L_114:
        /*002c*/ 	.word	0x00000000
        /*0030*/ 	.short	0x0003
        /*0032*/ 	.short	0x0014
        /*0034*/ 	.byte	0x00, 0xf0, 0x11, 0x00


	//----- nvinfo : EIATTR_KPARAM_INFO
	.align		4
.L_115:
        /*0038*/ 	.byte	0x04, 0x17
        /*003a*/ 	.short	(.L_117 - .L_116)
.L_116:
        /*003c*/ 	.word	0x00000000
        /*0040*/ 	.short	0x0002
        /*0042*/ 	.short	0x0010
        /*0044*/ 	.byte	0x00, 0xf0, 0x11, 0x00


	//----- nvinfo : EIATTR_KPARAM_INFO
	.align		4
.L_117:
        /*0048*/ 	.byte	0x04, 0x17
        /*004a*/ 	.short	(.L_119 - .L_118)
.L_118:
        /*004c*/ 	.word	0x00000000
        /*0050*/ 	.short	0x0001
        /*0052*/ 	.short	0x0008
        /*0054*/ 	.byte	0x00, 0xf5, 0x21, 0x00


	//----- nvinfo : EIATTR_KPARAM_INFO
	.align		4
.L_119:
        /*0058*/ 	.byte	0x04, 0x17
        /*005a*/ 	.short	(.L_121 - .L_120)
.L_120:
        /*005c*/ 	.word	0x00000000
        /*0060*/ 	.short	0x0000
        /*0062*/ 	.short	0x0000
        /*0064*/ 	.byte	0x00, 0xf5, 0x21, 0x00


	//----- nvinfo : EIATTR_SPARSE_MMA_MASK
	.align		4
.L_121:
        /*0068*/ 	.byte	0x03, 0x50
        /*006a*/ 	.short	0x0000


	//----- nvinfo : EIATTR_MAXREG_COUNT
	.align		4
        /*006c*/ 	.byte	0x03, 0x1b
        /*006e*/ 	.short	0x00ff


	//----- nvinfo : EIATTR_MERCURY_ISA_VERSION
	.align		4
        /*0070*/ 	.byte	0x03, 0x5f
        /*0072*/ 	.short	0x0101


	//----- nvinfo : EIATTR_VRC_CTA_INIT_COUNT
	.align		4
        /*0074*/ 	.byte	0x02, 0x4a
	.zero		1
	.zero		1


	//----- nvinfo : EIATTR_EXIT_INSTR_OFFSETS
	.align		4
        /*0078*/ 	.byte	0x04, 0x1c
        /*007a*/ 	.short	(.L_123 - .L_122)


	//   ....[0]....
.L_122:
        /*007c*/ 	.word	0x000001c0


	//   ....[1]....
        /*0080*/ 	.word	0x00000270


	//----- nvinfo : EIATTR_CBANK_PARAM_SIZE
	.align		4
.L_123:
        /*0084*/ 	.byte	0x03, 0x19
        /*0086*/ 	.short	0x0020


	//----- nvinfo : EIATTR_PARAM_CBANK
	.align		4
        /*0088*/ 	.byte	0x04, 0x0a
        /*008a*/ 	.short	(.L_125 - .L_124)
	.align		4
.L_124:
        /*008c*/ 	.word	index@(.nv.constant0.ROFcopy_kernel3D)
        /*0090*/ 	.short	0x0380
        /*0092*/ 	.short	0x0020


	//----- nvinfo : EIATTR_SW_WAR
	.align		4
.L_125:
        /*0094*/ 	.byte	0x04, 0x36
        /*0096*/ 	.short	(.L_127 - .L_126)
.L_126:
        /*0098*/ 	.word	0x00000008
.L_127:


//--------------------- .nv.info.TV_kernel3D      --------------------------
	.section	.nv.info.TV_kernel3D,"",@"SHT_CUDA_INFO"
	.sectionflags	@""
	.align	4


	//----- nvinfo : EIATTR_CUDA_API_VERSION
	.align		4
        /*0000*/ 	.byte	0x04, 0x37
        /*0002*/ 	.short	(.L_129 - .L_128)
.L_128:
        /*0004*/ 	.word	0x00000082


	//----- nvinfo : EIATTR_KPARAM_INFO
	.align		4
.L_129:
        /*0008*/ 	.byte	0x04, 0x17
        /*000a*/ 	.short	(.L_131 - .L_130)
.L_130:
        /*000c*/ 	.word	0x00000000
        /*0010*/ 	.short	0x0009
        /*0012*/ 	.short	0x0038
        /*0014*/ 	.byte	0x00, 0xf0, 0x11, 0x00


	//----- nvinfo : EIATTR_KPARAM_INFO
	.align		4
.L_131:
        /*0018*/ 	.byte	0x04, 0x17
        /*001a*/ 	.short	(.L_133 - .L_132)
.L_132:
        /*001c*/ 	.word	0x00000000
        /*0020*/ 	.short	0x0008
        /*0022*/ 	.short	0x0034
        /*0024*/ 	.byte	0x00, 0xf0, 0x11, 0x00


	//----- nvinfo : EIATTR_KPARAM_INFO
	.align		4
.L_133:
        /*0028*/ 	.byte	0x04, 0x17
        /*002a*/ 	.short	(.L_135 - .L_134)
.L_134:
        /*002c*/ 	.word	0x00000000
        /*0030*/ 	.short	0x0007
        /*0032*/ 	.short	0x0030
        /*0034*/ 	.byte	0x00, 0xf0, 0x11, 0x00


	//----- nvinfo : EIATTR_KPARAM_INFO
	.align		4
.L_135:
        /*0038*/ 	.byte	0x04, 0x17
        /*003a*/ 	.short	(.L_137 - .L_136)
.L_136:
        /*003c*/ 	.word	0x00000000
        /*0040*/ 	.short	0x0006
        /*0042*/ 	.short	0x002c
        /*0044*/ 	.byte	0x00, 0xf0, 0x11, 0x00


	//----- nvinfo : EIATTR_KPARAM_INFO
	.align		4
.L_137:
        /*0048*/ 	.byte	0x04, 0x17
        /*004a*/ 	.short	(.L_139 - .L_138)
.L_138:
        /*004c*/ 	.word	0x00000000
        /*0050*/ 	.short	0x0005
        /*0052*/ 	.short	0x0028
        /*0054*/ 	.byte	0x00, 0xf0, 0x11, 0x00


	//----- nvinfo : EIATTR_KPARAM_INFO
	.align		4
.L_139:
        /*0058*/ 	.byte	0x04, 0x17
        /*005a*/ 	.short	(.L_141 - .L_140)
.L_140:
        /*005c*/ 	.word	0x00000000
        /*0060*/ 	.short	0x0004
        /*0062*/ 	.short	0x0020
        /*0064*/ 	.byte	0x00, 0xf5, 0x21, 0x00


	//----- nvinfo : EIATTR_KPARAM_INFO
	.align		4
.L_141:
        /*0068*/ 	.byte	0x04, 0x17
        /*006a*/ 	.short	(.L_143 - .L_142)
.L_142:
        /*006c*/ 	.word	0x00000000
        /*0070*/ 	.short	0x0003
        /*0072*/ 	.short	0x0018
        /*0074*/ 	.byte	0x00, 0xf5, 0x21, 0x00


	//----- nvinfo : EIATTR_KPARAM_INFO
	.align		4
.L_143:
        /*0078*/ 	.byte	0x04, 0x17
        /*007a*/ 	.short	(.L_145 - .L_144)
.L_144:
        /*007c*/ 	.word	0x00000000
        /*0080*/ 	.short	0x0002
        /*0082*/ 	.short	0x0010
        /*0084*/ 	.byte	0x00, 0xf5, 0x21, 0x00


	//----- nvinfo : EIATTR_KPARAM_INFO
	.align		4
.L_145:
        /*0088*/ 	.byte	0x04, 0x17
        /*008a*/ 	.short	(.L_147 - .L_146)
.L_146:
        /*008c*/ 	.word	0x00000000
        /*0090*/ 	.short	0x0001
        /*0092*/ 	.short	0x0008
        /*0094*/ 	.byte	0x00, 0xf5, 0x21, 0x00


	//----- nvinfo : EIATTR_KPARAM_INFO
	.align		4
.L_147:
        /*0098*/ 	.byte	0x04, 0x17
        /*009a*/ 	.short	(.L_149 - .L_148)
.L_148:
        /*009c*/ 	.word	0x00000000
        /*00a0*/ 	.short	0x0000
        /*00a2*/ 	.short	0x0000
        /*00a4*/ 	.byte	0x00, 0xf5, 0x21, 0x00


	//----- nvinfo : EIATTR_SPARSE_MMA_MASK
	.align		4
.L_149:
        /*00a8*/ 	.byte	0x03, 0x50
        /*00aa*/ 	.short	0x0000


	//----- nvinfo : EIATTR_MAXREG_COUNT
	.align		4
        /*00ac*/ 	.byte	0x03, 0x1b
        /*00ae*/ 	.short	0x00ff


	//----- nvinfo : EIATTR_MERCURY_ISA_VERSION
	.align		4
        /*00b0*/ 	.byte	0x03, 0x5f
        /*00b2*/ 	.short	0x0101


	//----- nvinfo : EIATTR_VRC_CTA_INIT_COUNT
	.align		4
        /*00b4*/ 	.byte	0x02, 0x4a
	.zero		1
	.zero		1


	//----- nvinfo : EIATTR_EXIT_INSTR_OFFSETS
	.align		4
        /*00b8*/ 	.byte	0x04, 0x1c
        /*00ba*/ 	.short	(.L_151 - .L_150)


	//   ....[0]....
.L_150:
        /*00bc*/ 	.word	0x00000140


	//   ....[1]....
        /*00c0*/ 	.word	0x00000620


	//----- nvinfo : EIATTR_CBANK_PARAM_SIZE
	.align		4
.L_151:
        /*00c4*/ 	.byte	0x03, 0x19
        /*00c6*/ 	.short	0x003c


	//----- nvinfo : EIATTR_PARAM_CBANK
	.align		4
        /*00c8*/ 	.byte	0x04, 0x0a
        /*00ca*/ 	.short	(.L_153 - .L_152)
	.align		4
.L_152:
        /*00cc*/ 	.word	index@(.nv.constant0.TV_kernel3D)
        /*00d0*/ 	.short	0x0380
        /*00d2*/ 	.short	0x003c


	//----- nvinfo : EIATTR_SW_WAR
	.align		4
.L_153:
        /*00d4*/ 	.byte	0x04, 0x36
        /*00d6*/ 	.short	(.L_155 - .L_154)
.L_154:
        /*00d8*/ 	.word	0x00000008
.L_155:


//--------------------- .nv.info.D3_func3D        --------------------------
	.section	.nv.info.D3_func3D,"",@"SHT_CUDA_INFO"
	.sectionflags	@""
	.align	4


	//----- nvinfo : EIATTR_CUDA_API_VERSION
	.align		4
        /*0000*/ 	.byte	0x04, 0x37
        /*0002*/ 	.short	(.L_157 - .L_156)
.L_156:
        /*0004*/ 	.word	0x00000082


	//----- nvinfo : EIATTR_KPARAM_INFO
	.align		4
.L_157:
        /*0008*/ 	.byte	0x04, 0x17
        /*000a*/ 	.short	(.L_159 - .L_158)
.L_158:
        /*000c*/ 	.word	0x00000000
        /*0010*/ 	.short	0x0004
        /*0012*/ 	.short	0x0018
        /*0014*/ 	.byte	0x00, 0xf0, 0x11, 0x00


	//----- nvinfo : EIATTR_KPARAM_INFO
	.align		4
.L_159:
        /*0018*/ 	.byte	0x04, 0x17
        /*001a*/ 	.short	(.L_161 - .L_160)
.L_160:
        /*001c*/ 	.word	0x00000000
        /*0020*/ 	.short	0x0003
        /*0022*/ 	.short	0x0014
        /*0024*/ 	.byte	0x00, 0xf0, 0x11, 0x00


	//----- nvinfo : EIATTR_KPARAM_INFO
	.align		4
.L_161:
        /*0028*/ 	.byte	0x04, 0x17
        /*002a*/ 	.short	(.L_163 - .L_162)
.L_162:
        /*002c*/ 	.word	0x00000000
        /*0030*/ 	.short	0x0002
        /*0032*/ 	.short	0x0010
        /*0034*/ 	.byte	0x00, 0xf0, 0x11, 0x00


	//----- nvinfo : EIATTR_KPARAM_INFO
	.align		4
.L_163:
        /*0038*/ 	.byte	0x04, 0x17
        /*003a*/ 	.short	(.L_165 - .L_164)
.L_164:
        /*003c*/ 	.word	0x00000000
        /*0040*/ 	.short	0x0001
        /*0042*/ 	.short	0x0008
        /*0044*/ 	.byte	0x00, 0xf5, 0x21, 0x00


	//----- nvinfo : EIATTR_KPARAM_INFO
	.align		4
.L_165:
        /*0048*/ 	.byte	0x04, 0x17
        /*004a*/ 	.short	(.L_167 - .L_166)
.L_166:
        /*004c*/ 	.word	0x00000000
        /*0050*/ 	.short	0x0000
        /*0052*/ 	.short	0x0000
        /*0054*/ 	.byte	0x00, 0xf5, 0x21, 0x00


	//----- nvinfo : EIATTR_SPARSE_MMA_MASK
	.align		4
.L_167:
        /*0058*/ 	.byte	0x03, 0x50
        /*005a*/ 	.short	0x0000


	//----- nvinfo : EIATTR_MAXREG_COUNT
	.align		4
        /*005c*/ 	.byte	0x03, 0x1b
        /*005e*/ 	.short	0x00ff


	//----- nvinfo : EIATTR_MERCURY_ISA_VERSION
	.align		4
        /*0060*/ 	.byte	0x03, 0x5f
        /*0062*/ 	.short	0x0101


	//----- nvinfo : EIATTR_VRC_CTA_INIT_COUNT
	.align		4
        /*0064*/ 	.byte	0x02, 0x4a
	.zero		1
	.zero		1


	//----- nvinfo : EIATTR_EXIT_INSTR_OFFSETS
	.align		4
        /*0068*/ 	.byte	0x04, 0x1c
        /*006a*/ 	.short	(.L_169 - .L_168)


	//   ....[0]....
.L_168:
        /*006c*/ 	.word	0x00000140


	//   ....[1]....
        /*0070*/ 	.word	0x00000c20


	//----- nvinfo : EIATTR_CRS_STACK_SIZE
	.align		4
.L_169:
        /*0074*/ 	.byte	0x04, 0x1e
        /*0076*/ 	.short	(.L_171 - .L_170)
.L_170:
        /*0078*/ 	.word	0x00000000


	//----- nvinfo : EIATTR_CBANK_PARAM_SIZE
	.align		4
.L_171:
        /*007c*/ 	.byte	0x03, 0x19
        /*007e*/ 	.short	0x001c


	//----- nvinfo : EIATTR_PARAM_CBANK
	.align		4
        /*0080*/ 	.byte	0x04, 0x0a
        /*0082*/ 	.short	(.L_173 - .L_172)
	.align		4
.L_172:
        /*0084*/ 	.word	index@(.nv.constant0.D3_func3D)
        /*0088*/ 	.short	0x0380
        /*008a*/ 	.short	0x001c


	//----- nvinfo : EIATTR_SW_WAR
	.align		4
.L_173:
        /*008c*/ 	.byte	0x04, 0x36
        /*008e*/ 	.short	(.L_175 - .L_174)
.L_174:
        /*0090*/ 	.word	0x00000008
.L_175:


//--------------------- .nv.info.D2_func3D        --------------------------
	.section	.nv.info.D2_func3D,"",@"SHT_CUDA_INFO"
	.sectionflags	@""
	.align	4


	//----- nvinfo : EIATTR_CUDA_API_VERSION
	.align		4
        /*0000*/ 	.byte	0x04, 0x37
        /*0002*/ 	.short	(.L_177 - .L_176)
.L_176:
        /*0004*/ 	.word	0x00000082


	//----- nvinfo : EIATTR_KPARAM_INFO
	.align		4
.L_177:
        /*0008*/ 	.byte	0x04, 0x17
        /*000a*/ 	.short	(.L_179 - .L_178)
.L_178:
        /*000c*/ 	.word	0x00000000
        /*0010*/ 	.short	0x0004
        /*0012*/ 	.short	0x0018
        /*0014*/ 	.byte	0x00, 0xf0, 0x11, 0x00


	//----- nvinfo : EIATTR_KPARAM_INFO
	.align		4
.L_179:
        /*0018*/ 	.byte	0x04, 0x17
        /*001a*/ 	.short	(.L_181 - .L_180)
.L_180:
        /*001c*/ 	.word	0x00000000
        /*0020*/ 	.short	0x0003
        /*0022*/ 	.short	0x0014
        /*0024*/ 	.byte	0x00, 0xf0, 0x11, 0x00


	//----- nvinfo : EIATTR_KPARAM_INFO
	.align		4
.L_181:
        /*0028*/ 	.byte	0x04, 0x17
        /*002a*/ 	.short	(.L_183 - .L_182)
.L_182:
        /*002c*/ 	.word	0x00000000
        /*0030*/ 	.short	0x0002
        /*0032*/ 	.short	0x0010
        /*0034*/ 	.byte	0x00, 0xf0, 0x11, 0x00


	//----- nvinfo : EIATTR_KPARAM_INFO
	.align		4
.L_183:
        /*0038*/ 	.byte	0x04, 0x17
        /*003a*/ 	.short	(.L_185 - .L_184)
.L_184:
        /*003c*/ 	.word	0x00000000
        /*0040*/ 	.short	0x0001
        /*0042*/ 	.short	0x0008
        /*0044*/ 	.byte	0x00, 0xf5, 0x21, 0x00


	//----- nvinfo : EIATTR_KPARAM_INFO
	.align		4
.L_185:
        /*0048*/ 	.byte	0x04, 0x17
        /*004a*/ 	.short	(.L_187 - .L_186)
.L_186:
        /*004c*/ 	.word	0x00000000
        /*0050*/ 	.short	0x0000
        /*0052*/ 	.short	0x0000
        /*0054*/ 	.byte	0x00, 0xf5, 0x21, 0x00


	//----- nvinfo : EIATTR_SPARSE_MMA_MASK
	.align		4
.L_187:
        /*0058*/ 	.byte	0x03, 0x50
        /*005a*/ 	.short	0x0000


	//----- nvinfo : EIATTR_MAXREG_COUNT
	.align		4
        /*005c*/ 	.byte	0x03, 0x1b
        /*005e*/ 	.short	0x00ff


	//----- nvinfo : EIATTR_MERCURY_ISA_VERSION
	.align		4
        /*0060*/ 	.byte	0x03, 0x5f
        /*0062*/ 	.short	0x0101


	//----- nvinfo : EIATTR_VRC_CTA_INIT_COUNT
	.align		4
        /*0064*/ 	.byte	0x02, 0x4a
	.zero		1
	.zero		1


	//----- nvinfo : EIATTR_EXIT_INSTR_OFFSETS
	.align		4
        /*0068*/ 	.byte	0x04, 0x1c
        /*006a*/ 	.short	(.L_189 - .L_188)


	//   ....[0]....
.L_188:
        /*006c*/ 	.word	0x00000140


	//   ....[1]....
        /*0070*/ 	.word	0x00000c20


	//----- nvinfo : EIATTR_CRS_STACK_SIZE
	.align		4
.L_189:
        /*0074*/ 	.byte	0x04, 0x1e
        /*0076*/ 	.short	(.L_191 - .L_190)
.L_190:
        /*0078*/ 	.word	0x00000000


	//----- nvinfo : EIATTR_CBANK_PARAM_SIZE
	.align		4
.L_191:
        /*007c*/ 	.byte	0x03, 0x19
        /*007e*/ 	.short	0x001c


	//----- nvinfo : EIATTR_PARAM_CBANK
	.align		4
        /*0080*/ 	.byte	0x04, 0x0a
        /*0082*/ 	.short	(.L_193 - .L_192)
	.align		4
.L_192:
        /*0084*/ 	.word	index@(.nv.constant0.D2_func3D)
        /*0088*/ 	.short	0x0380
        /*008a*/ 	.short	0x001c


	//----- nvinfo : EIATTR_SW_WAR
	.align		4
.L_193:
        /*008c*/ 	.byte	0x04, 0x36
        /*008e*/ 	.short	(.L_195 - .L_194)
.L_194:
        /*0090*/ 	.word	0x00000008
.L_195:


//--------------------- .nv.info.D1_func3D        --------------------------
	.section	.nv.info.D1_func3D,"",@"SHT_CUDA_INFO"
	.sectionflags	@""
	.align	4


	//----- nvinfo : EIATTR_CUDA_API_VERSION
	.align		4
        /*0000*/ 	.byte	0x04, 0x37
        /*0002*/ 	.short	(.L_197 - .L_196)
.L_196:
        /*0004*/ 	.word	0x00000082


	//----- nvinfo : EIATTR_KPARAM_INFO
	.align		4
.L_197:
        /*0008*/ 	.byte	0x04, 0x17
        /*000a*/ 	.short	(.L_199 - .L_198)
.L_198:
        /*000c*/ 	.word	0x00000000
        /*0010*/ 	.short	0x0004
        /*0012*/ 	.short	0x0018
        /*0014*/ 	.byte	0x00, 0xf0, 0x11, 0x00


	//----- nvinfo : EIATTR_KPARAM_INFO
	.align		4
.L_199:
        /*0018*/ 	.byte	0x04, 0x17
        /*001a*/ 	.short	(.L_201 - .L_200)
.L_200:
        /*001c*/ 	.word	0x00000000
        /*0020*/ 	.short	0x0003
        /*0022*/ 	.short	0x0014
        /*0024*/ 	.byte	0x00, 0xf0, 0x11, 0x00


	//----- nvinfo : EIATTR_KPARAM_INFO
	.align		4
.L_201:
        /*0028*/ 	.byte	0x04, 0x17
        /*002a*/ 	.short	(.L_203 - .L_202)
.L_202:
        /*002c*/ 	.word	0x00000000
        /*0030*/ 	.short	0x0002
        /*0032*/ 	.short	0x0010
        /*0034*/ 	.byte	0x00, 0xf0, 0x11, 0x00


	//----- nvinfo : EIATTR_KPARAM_INFO
	.align		4
.L_203:
        /*0038*/ 	.byte	0x04, 0x17
        /*003a*/ 	.short	(.L_205 - .L_204)
.L_204:
        /*003c*/ 	.word	0x00000000
        /*0040*/ 	.short	0x0001
        /*0042*/ 	.short	0x0008
        /*0044*/ 	.byte	0x00, 0xf5, 0x21, 0x00


	//----- nvinfo : EIATTR_KPARAM_INFO
	.align		4
.L_205:
        /*0048*/ 	.byte	0x04, 0x17
        /*004a*/ 	.short	(.L_207 - .L_206)
.L_206:
        /*004c*/ 	.word	0x00000000
        /*0050*/ 	.short	0x0000
        /*0052*/ 	.short	0x0000
        /*0054*/ 	.byte	0x00, 0xf5, 0x21, 0x00


	//----- nvinfo : EIATTR_SPARSE_MMA_MASK
	.align		4
.L_207:
        /*0058*/ 	.byte	0x03, 0x50
        /*005a*/ 	.short	0x0000


	//----- nvinfo : EIATTR_MAXREG_COUNT
	.align		4
        /*005c*/ 	.byte	0x03, 0x1b
        /*005e*/ 	.short	0x00ff


	//----- nvinfo : EIATTR_MERCURY_ISA_VERSION
	.align		4
        /*0060*/ 	.byte	0x03, 0x5f
        /*0062*/ 	.short	0x0101


	//----- nvinfo : EIATTR_VRC_CTA_INIT_COUNT
	.align		4
        /*0064*/ 	.byte	0x02, 0x4a
	.zero		1
	.zero		1


	//----- nvinfo : EIATTR_EXIT_INSTR_OFFSETS
	.align		4
        /*0068*/ 	.byte	0x04, 0x1c
        /*006a*/ 	.short	(.L_209 - .L_208)


	//   ....[0]....
.L_208:
        /*006c*/ 	.word	0x00000140


	//   ....[1]....
        /*0070*/ 	.word	0x00000c20


	//----- nvinfo : EIATTR_CRS_STACK_SIZE
	.align		4
.L_209:
        /*0074*/ 	.byte	0x04, 0x1e
        /*0076*/ 	.short	(.L_211 - .L_210)
.L_210:
        /*0078*/ 	.word	0x00000000


	//----- nvinfo : EIATTR_CBANK_PARAM_SIZE
	.align		4
.L_211:
        /*007c*/ 	.byte	0x03, 0x19
        /*007e*/ 	.short	0x001c


	//----- nvinfo : EIATTR_PARAM_CBANK
	.align		4
        /*0080*/ 	.byte	0x04, 0x0a
        /*0082*/ 	.short	(.L_213 - .L_212)
	.align		4
.L_212:
        /*0084*/ 	.word	index@(.nv.constant0.D1_func3D)
        /*0088*/ 	.short	0x0380
        /*008a*/ 	.short	0x001c


	//----- nvinfo : EIATTR_SW_WAR
	.align		4
.L_213:
        /*008c*/ 	.byte	0x04, 0x36
        /*008e*/ 	.short	(.L_215 - .L_214)
.L_214:
        /*0090*/ 	.word	0x00000008
.L_215:


//--------------------- .nv.info.ROFResidCalc2D_kernel --------------------------
	.section	.nv.info.ROFResidCalc2D_kernel,"",@"SHT_CUDA_INFO"
	.sectionflags	@""
	.align	4


	//----- nvinfo : EIATTR_CUDA_API_VERSION
	.align		4
        /*0000*/ 	.byte	0x04, 0x37
        /*0002*/ 	.short	(.L_217 - .L_216)
.L_216:
        /*0004*/ 	.word	0x00000082


	//----- nvinfo : EIATTR_KPARAM_INFO
	.align		4
.L_217:
        /*0008*/ 	.byte	0x04, 0x17
        /*000a*/ 	.short	(.L_219 - .L_218)
.L_218:
        /*000c*/ 	.word	0x00000000
        /*0010*/ 	.short	0x0005
        /*0012*/ 	.short	0x0020
        /*0014*/ 	.byte	0x00, 0xf0, 0x11, 0x00


	//----- nvinfo : EIATTR_KPARAM_INFO
	.align		4
.L_219:
        /*0018*/ 	.byte	0x04, 0x17
        /*001a*/ 	.short	(.L_221 - .L_220)
.L_220:
        /*001c*/ 	.word	0x00000000
        /*0020*/ 	.short	0x0004
        /*0022*/ 	.short	0x001c
        /*0024*/ 	.byte	0x00, 0xf0, 0x11, 0x00


	//----- nvinfo : EIATTR_KPARAM_INFO
	.align		4
.L_221:
        /*0028*/ 	.byte	0x04, 0x17
        /*002a*/ 	.short	(.L_223 - .L_222)
.L_222:
        /*002c*/ 	.word	0x00000000
        /*0030*/ 	.short	0x0003
        /*0032*/ 	.short	0x0018
        /*0034*/ 	.byte	0x00, 0xf0, 0x11, 0x00


	//----- nvinfo : EIATTR_KPARAM_INFO
	.align		4
.L_223:
        /*0038*/ 	.byte	0x04, 0x17
        /*003a*/ 	.short	(.L_225 - .L_224)
.L_224:
        /*003c*/ 	.word	0x00000000
        /*0040*/ 	.short	0x0002
        /*0042*/ 	.short	0x0010
        /*0044*/ 	.byte	0x00, 0xf5, 0x21, 0x00


	//----- nvinfo : EIATTR_KPARAM_INFO
	.align		4
.L_225:
        /*0048*/ 	.byte	0x04, 0x17
        /*004a*/ 	.short	(.L_227 - .L_226)
.L_226:
        /*004c*/ 	.word	0x00000000
        /*0050*/ 	.short	0x0001
        /*0052*/ 	.short	0x0008
        /*0054*/ 	.byte	0x00, 0xf5, 0x21, 0x00


	//----- nvinfo : EIATTR_KPARAM_INFO
	.align		4
.L_227:
        /*0058*/ 	.byte	0x04, 0x17
        /*005a*/ 	.short	(.L_229 - .L_228)
.L_228:
        /*005c*/ 	.word	0x00000000
        /*0060*/ 	.short	0x0000
        /*0062*/ 	.short	0x0000
        /*0064*/ 	.byte	0x00, 0xf5, 0x21, 0x00


	//----- nvinfo : EIATTR_SPARSE_MMA_MASK
	.align		4
.L_229:
        /*0068*/ 	.byte	0x03, 0x50
        /*006a*/ 	.short	0x0000


	//----- nvinfo : EIATTR_MAXREG_COUNT
	.align		4
        /*006c*/ 	.byte	0x03, 0x1b
        /*006e*/ 	.short	0x00ff


	//----- nvinfo : EIATTR_MERCURY_ISA_VERSION
	.align		4
        /*0070*/ 	.byte	0x03, 0x5f
        /*0072*/ 	.short	0x0101


	//----- nvinfo : EIATTR_VRC_CTA_INIT_COUNT
	.align		4
        /*0074*/ 	.byte	0x02, 0x4a
	.zero		1
	.zero		1


	//----- nvinfo : EIATTR_EXIT_INSTR_OFFSETS
	.align		4
        /*0078*/ 	.byte	0x04, 0x1c
        /*007a*/ 	.short	(.L_231 - .L_230)


	//   ....[0]....
.L_230:
        /*007c*/ 	.word	0x000000d0


	//   ....[1]....
        /*0080*/ 	.word	0x00000190


	//----- nvinfo : EIATTR_CBANK_PARAM_SIZE
	.align		4
.L_231:
        /*0084*/ 	.byte	0x03, 0x19
        /*0086*/ 	.short	0x0024


	//----- nvinfo : EIATTR_PARAM_CBANK
	.align		4
        /*0088*/ 	.byte	0x04, 0x0a
        /*008a*/ 	.short	(.L_233 - .L_232)
	.align		4
.L_232:
        /*008c*/ 	.word	index@(.nv.constant0.ROFResidCalc2D_kernel)
        /*0090*/ 	.short	0x0380
        /*0092*/ 	.short	0x0024


	//----- nvinfo : EIATTR_SW_WAR
	.align		4
.L_233:
        /*0094*/ 	.byte	0x04, 0x36
        /*0096*/ 	.short	(.L_235 - .L_234)
.L_234:
        /*0098*/ 	.word	0x00000008
.L_235:


//--------------------- .nv.info.ROFcopy_kernel2D --------------------------
	.section	.nv.info.ROFcopy_kernel2D,"",@"SHT_CUDA_INFO"
	.sectionflags	@""
	.align	4


	//----- nvinfo : EIATTR_CUDA_API_VERSION
	.align		4
        /*0000*/ 	.byte	0x04, 0x37
        /*0002*/ 	.short	(.L_237 - .L_236)
.L_236:
        /*0004*/ 	.word	0x00000082


	//----- nvinfo : EIATTR_KPARAM_INFO
	.align		4
.L_237:
        /*0008*/ 	.byte	0x04, 0x17
        /*000a*/ 	.short	(.L_239 - .L_238)
.L_238:
        /*000c*/ 	.word	0x00000000
        /*0010*/ 	.short	0x0004
        /*0012*/ 	.short	0x0018
        /*0014*/ 	.byte	0x00, 0xf0, 0x11, 0x00


	//----- nvinfo : EIATTR_KPARAM_INFO
	.align		4
.L_239:
        /*0018*/ 	.byte	0x04, 0x17
        /*001a*/ 	.short	(.L_241 - .L_240)
.L_240:
        /*001c*/ 	.word	0x00000000
        /*0020*/ 	.short	0x0003
        /*0022*/ 	.short	0x0014
        /*0024*/ 	.byte	0x00, 0xf0, 0x11, 0x00


	//----- nvinfo : EIATTR_KPARAM_INFO
	.align		4
.L_241:
        /*0028*/ 	.byte	0x04, 0x17
        /*002a*/ 	.short	(.L_243 - .L_242)
.L_242:
        /*002c*/ 	.word	0x00000000
        /*0030*/ 	.short	0x0002
        /*0032*/ 	.short	0x0010
        /*0034*/ 	.byte	0x00, 0xf0, 0x11, 0x00


	//----- nvinfo : EIATTR_KPARAM_INFO
	.align		4
.L_243:
        /*0038*/ 	.byte	0x04, 0x17
        /*003a*/ 	.short	(.L_245 - .L_244)
.L_244:
        /*003c*/ 	.word	0x00000000
        /*0040*/ 	.short	0x0001
        /*0042*/ 	.short	0x0008
        /*0044*/ 	.byte	0x00, 0xf5, 0x21, 0x00


	//----- nvinfo : EIATTR_KPARAM_INFO
	.align		4
.L_245:
        /*0048*/ 	.byte	0x04, 0x17
        /*004a*/ 	.short	(.L_247 - .L_246)
.L_246:
        /*004c*/ 	.word	0x00000000
        /*0050*/ 	.short	0x0000
        /*0052*/ 	.short	0x0000
        /*0054*/ 	.byte	0x00, 0xf5, 0x21, 0x00


	//----- nvinfo : EIATTR_SPARSE_MMA_MASK
	.align		4
.L_247:
        /*0058*/ 	.byte	0x03, 0x50
        /*005a*/ 	.short	0x0000


	//----- nvinfo : EIATTR_MAXREG_COUNT
	.align		4
        /*005c*/ 	.byte	0x03, 0x1b
        /*005e*/ 	.short	0x00ff


	//----- nvinfo : EIATTR_MERCURY_ISA_VERSION
	.align		4
        /*0060*/ 	.byte	0x03, 0x5f
        /*0062*/ 	.short	0x0101


	//----- nvinfo : EIATTR_VRC_CTA_INIT_COUNT
	.align		4
        /*0064*/ 	.byte	0x02, 0x4a
	.zero		1
	.zero		1


	//----- nvinfo : EIATTR_EXIT_INSTR_OFFSETS
	.align		4
        /*0068*/ 	.byte	0x04, 0x1c
        /*006a*/ 	.short	(.L_249 - .L_248)


	//   ....[0]....
.L_248:
        /*006c*/ 	.word	0x000000d0


	//   ....[1]....
        /*0070*/ 	.word	0x00000150


	//----- nvinfo : EIATTR_CBANK_PARAM_SIZE
	.align		4
.L_249:
        /*0074*/ 	.byte	0x03, 0x19
        /*0076*/ 	.short	0x001c


	//----- nvinfo : EIATTR_PARAM_CBANK
	.align		4
        /*0078*/ 	.byte	0x04, 0x0a
        /*007a*/ 	.short	(.L_251 - .L_250)
	.align		4
.L_250:
        /*007c*/ 	.word	index@(.nv.constant0.ROFcopy_kernel2D)
        /*0080*/ 	.short	0x0380
        /*0082*/ 	.short	0x001c


	//----- nvinfo : EIATTR_SW_WAR
	.align		4
.L_251:
        /*0084*/ 	.byte	0x04, 0x36
        /*0086*/ 	.short	(.L_253 - .L_252)
.L_252:
        /*0088*/ 	.word	0x00000008
.L_253:


//--------------------- .nv.info.TV_kernel2D      --------------------------
	.section	.nv.info.TV_kernel2D,"",@"SHT_CUDA_INFO"
	.sectionflags	@""
	.align	4


	//----- nvinfo : EIATTR_CUDA_API_VERSION
	.align		4
        /*0000*/ 	.byte	0x04, 0x37
        /*0002*/ 	.short	(.L_255 - .L_254)
.L_254:
        /*0004*/ 	.word	0x00000082


	//----- nvinfo : EIATTR_KPARAM_INFO
	.align		4
.L_255:
        /*0008*/ 	.byte	0x04, 0x17
        /*000a*/ 	.short	(.L_257 - .L_256)
.L_256:
        /*000c*/ 	.word	0x00000000
        /*0010*/ 	.short	0x0007
        /*0012*/ 	.short	0x002c
        /*0014*/ 	.byte	0x00, 0xf0, 0x11, 0x00


	//----- nvinfo : EIATTR_KPARAM_INFO
	.align		4
.L_257:
        /*0018*/ 	.byte	0x04, 0x17
        /*001a*/ 	.short	(.L_259 - .L_258)
.L_258:
        /*001c*/ 	.word	0x00000000
        /*0020*/ 	.short	0x0006
        /*0022*/ 	.short	0x0028
        /*0024*/ 	.byte	0x00, 0xf0, 0x11, 0x00


	//----- nvinfo : EIATTR_KPARAM_INFO
	.align		4
.L_259:
        /*0028*/ 	.byte	0x04, 0x17
        /*002a*/ 	.short	(.L_261 - .L_260)
.L_260:
        /*002c*/ 	.word	0x00000000
        /*0030*/ 	.short	0x0005
        /*0032*/ 	.short	0x0024
        /*0034*/ 	.byte	0x00, 0xf0, 0x11, 0x00


	//----- nvinfo : EIATTR_KPARAM_INFO
	.align		4
.L_261:
        /*0038*/ 	.byte	0x04, 0x17
        /*003a*/ 	.short	(.L_263 - .L_262)
.L_262:
        /*003c*/ 	.word	0x00000000
        /*0040*/ 	.short	0x0004
        /*0042*/ 	.short	0x0020
        /*0044*/ 	.byte	0x00, 0xf0, 0x11, 0x00


	//----- nvinfo : EIATTR_KPARAM_INFO
	.align		4
.L_263:
        /*0048*/ 	.byte	0x04, 0x17
        /*004a*/ 	.short	(.L_265 - .L_264)
.L_264:
        /*004c*/ 	.word	0x00000000
        /*0050*/ 	.short	0x0003
        /*0052*/ 	.short	0x0018
        /*0054*/ 	.byte	0x00, 0xf5, 0x21, 0x00


	//----- nvinfo : EIATTR_KPARAM_INFO
	.align		4
.L_265:
        /*0058*/ 	.byte	0x04, 0x17
        /*005a*/ 	.short	(.L_267 - .L_266)
.L_266:
        /*005c*/ 	.word	0x00000000
        /*0060*/ 	.short	0x0002
        /*0062*/ 	.short	0x0010
        /*0064*/ 	.byte	0x00, 0xf5, 0x21, 0x00


	//----- nvinfo : EIATTR_KPARAM_INFO
	.align		4
.L_267:
        /*0068*/ 	.byte	0x04, 0x17
        /*006a*/ 	.short	(.L_269 - .L_268)
.L_268:
        /*006c*/ 	.word	0x00000000
        /*0070*/ 	.short	0x0001
        /*0072*/ 	.short	0x0008
        /*0074*/ 	.byte	0x00, 0xf5, 0x21, 0x00


	//----- nvinfo : EIATTR_KPARAM_INFO
	.align		4
.L_269:
        /*0078*/ 	.byte	0x04, 0x17
        /*007a*/ 	.short	(.L_271 - .L_270)
.L_270:
        /*007c*/ 	.word	0x00000000
        /*0080*/ 	.short	0x0000
        /*0082*/ 	.short	0x0000
        /*0084*/ 	.byte	0x00, 0xf5, 0x21, 0x00


	//----- nvinfo : EIATTR_SPARSE_MMA_MASK
	.align		4
.L_271:
        /*0088*/ 	.byte	0x03, 0x50
        /*008a*/ 	.short	0x0000


	//----- nvinfo : EIATTR_MAXREG_COUNT
	.align		4
        /*008c*/ 	.byte	0x03, 0x1b
        /*008e*/ 	.short	0x00ff


	//----- nvinfo : EIATTR_MERCURY_ISA_VERSION
	.align		4
        /*0090*/ 	.byte	0x03, 0x5f
        /*0092*/ 	.short	0x0101


	//----- nvinfo : EIATTR_VRC_CTA_INIT_COUNT
	.align		4
        /*0094*/ 	.byte	0x02, 0x4a
	.zero		1
	.zero		1


	//----- nvinfo : EIATTR_EXIT_INSTR_OFFSETS
	.align		4
        /*0098*/ 	.byte	0x04, 0x1c
        /*009a*/ 	.short	(.L_273 - .L_272)


	//   ....[0]....
.L_272:
        /*009c*/ 	.word	0x000000d0


	//   ....[1]....
        /*00a0*/ 	.word	0x00000310


	//----- nvinfo : EIATTR_CBANK_PARAM_SIZE
	.align		4
.L_273:
        /*00a4*/ 	.byte	0x03, 0x19
        /*00a6*/ 	.short	0x0030


	//----- nvinfo : EIATTR_PARAM_CBANK
	.align		4
        /*00a8*/ 	.byte	0x04, 0x0a
        /*00aa*/ 	.short	(.L_275 - .L_274)
	.align		4
.L_274:
        /*00ac*/ 	.word	index@(.nv.constant0.TV_kernel2D)
        /*00b0*/ 	.short	0x0380
        /*00b2*/ 	.short	0x0030


	//----- nvinfo : EIATTR_SW_WAR
	.align		4
.L_275:
        /*00b4*/ 	.byte	0x04, 0x36
        /*00b6*/ 	.short	(.L_277 - .L_276)
.L_276:
        /*00b8*/ 	.word	0x00000008
.L_277:


//--------------------- .nv.info.D2_func2D        --------------------------
	.section	.nv.info.D2_func2D,"",@"SHT_CUDA_INFO"
	.sectionflags	@""
	.align	4


	//----- nvinfo : EIATTR_CUDA_API_VERSION
	.align		4
        /*0000*/ 	.byte	0x04, 0x37
        /*0002*/ 	.short	(.L_279 - .L_278)
.L_278:
        /*0004*/ 	.word	0x00000082


	//----- nvinfo : EIATTR_KPARAM_INFO
	.align		4
.L_279:
        /*0008*/ 	.byte	0x04, 0x17
        /*000a*/ 	.short	(.L_281 - .L_280)
.L_280:
        /*000c*/ 	.word	0x00000000
        /*0010*/ 	.short	0x0003
        /*0012*/ 	.short	0x0014
        /*0014*/ 	.byte	0x00, 0xf0, 0x11, 0x00


	//----- nvinfo : EIATTR_KPARAM_INFO
	.align		4
.L_281:
        /*0018*/ 	.byte	0x04, 0x17
        /*001a*/ 	.short	(.L_283 - .L_282)
.L_282:
        /*001c*/ 	.word	0x00000000
        /*0020*/ 	.short	0x0002
        /*0022*/ 	.short	0x0010
        /*0024*/ 	.byte	0x00, 0xf0, 0x11, 0x00


	//----- nvinfo : EIATTR_KPARAM_INFO
	.align		4
.L_283:
        /*0028*/ 	.byte	0x04, 0x17
        /*002a*/ 	.short	(.L_285 - .L_284)
.L_284:
        /*002c*/ 	.word	0x00000000
        /*0030*/ 	.short	0x0001
        /*0032*/ 	.short	0x0008
        /*0034*/ 	.byte	0x00, 0xf5, 0x21, 0x00


	//----- nvinfo : EIATTR_KPARAM_INFO
	.align		4
.L_285:
        /*0038*/ 	.byte	0x04, 0x17
        /*003a*/ 	.short	(.L_287 - .L_286)
.L_286:
        /*003c*/ 	.word	0x00000000
        /*0040*/ 	.short	0x0000
        /*0042*/ 	.short	0x0000
        /*0044*/ 	.byte	0x00, 0xf5, 0x21, 0x00


	//----- nvinfo : EIATTR_SPARSE_MMA_MASK
	.align		4
.L_287:
        /*0048*/ 	.byte	0x03, 0x50
        /*004a*/ 	.short	0x0000


	//----- nvinfo : EIATTR_MAXREG_COUNT
	.align		4
        /*004c*/ 	.byte	0x03, 0x1b
        /*004e*/ 	.short	0x00ff


	//----- nvinfo : EIATTR_MERCURY_ISA_VERSION
	.align		4
        /*0050*/ 	.byte	0x03, 0x5f
        /*0052*/ 	.short	0x0101


	//----- nvinfo : EIATTR_VRC_CTA_INIT_COUNT
	.align		4
        /*0054*/ 	.byte	0x02, 0x4a
	.zero		1
	.zero		1


	//----- nvinfo : EIATTR_EXIT_INSTR_OFFSETS
	.align		4
        /*0058*/ 	.byte	0x04, 0x1c
        /*005a*/ 	.short	(.L_289 - .L_288)


	//   ....[0]....
.L_288:
        /*005c*/ 	.word	0x000000d0


	//   ....[1]....
        /*0060*/ 	.word	0x000005e0


	//----- nvinfo : EIATTR_CRS_STACK_SIZE
	.align		4
.L_289:
        /*0064*/ 	.byte	0x04, 0x1e
        /*0066*/ 	.short	(.L_291 - .L_290)
.L_290:
        /*0068*/ 	.word	0x00000000


	//----- nvinfo : EIATTR_CBANK_PARAM_SIZE
	.align		4
.L_291:
        /*006c*/ 	.byte	0x03, 0x19
        /*006e*/ 	.short	0x0018


	//----- nvinfo : EIATTR_PARAM_CBANK
	.align		4
        /*0070*/ 	.byte	0x04, 0x0a
        /*0072*/ 	.short	(.L_293 - .L_292)
	.align		4
.L_292:
        /*0074*/ 	.word	index@(.nv.constant0.D2_func2D)
        /*0078*/ 	.short	0x0380
        /*007a*/ 	.short	0x0018


	//----- nvinfo : EIATTR_SW_WAR
	.align		4
.L_293:
        /*007c*/ 	.byte	0x04, 0x36
        /*007e*/ 	.short	(.L_295 - .L_294)
.L_294:
        /*0080*/ 	.word	0x00000008
.L_295:


//--------------------- .nv.info.D1_func2D        --------------------------
	.section	.nv.info.D1_func2D,"",@"SHT_CUDA_INFO"
	.sectionflags	@""
	.align	4


	//----- nvinfo : EIATTR_CUDA_API_VERSION
	.align		4
        /*0000*/ 	.byte	0x04, 0x37
        /*0002*/ 	.short	(.L_297 - .L_296)
.L_296:
        /*0004*/ 	.word	0x00000082


	//----- nvinfo : EIATTR_KPARAM_INFO
	.align		4
.L_297:
        /*0008*/ 	.byte	0x04, 0x17
        /*000a*/ 	.short	(.L_299 - .L_298)
.L_298:
        /*000c*/ 	.word	0x00000000
        /*0010*/ 	.short	0x0003
        /*0012*/ 	.short	0x0014
        /*0014*/ 	.byte	0x00, 0xf0, 0x11, 0x00


	//----- nvinfo : EIATTR_KPARAM_INFO
	.align		4
.L_299:
        /*0018*/ 	.byte	0x04, 0x17
        /*001a*/ 	.short	(.L_301 - .L_300)
.L_300:
        /*001c*/ 	.word	0x00000000
        /*0020*/ 	.short	0x0002
        /*0022*/ 	.short	0x0010
        /*0024*/ 	.byte	0x00, 0xf0, 0x11, 0x00


	//----- nvinfo : EIATTR_KPARAM_INFO
	.align		4
.L_301:
        /*0028*/ 	.byte	0x04, 0x17
        /*002a*/ 	.short	(.L_303 - .L_302)
.L_302:
        /*002c*/ 	.word	0x00000000
        /*0030*/ 	.short	0x0001
        /*0032*/ 	.short	0x0008
        /*0034*/ 	.byte	0x00, 0xf5, 0x21, 0x00


	//----- nvinfo : EIATTR_KPARAM_INFO
	.align		4
.L_303:
        /*0038*/ 	.byte	0x04, 0x17
        /*003a*/ 	.short	(.L_305 - .L_304)
.L_304:
        /*003c*/ 	.word	0x00000000
        /*0040*/ 	.short	0x0000
        /*0042*/ 	.short	0x0000
        /*0044*/ 	.byte	0x00, 0xf5, 0x21, 0x00


	//----- nvinfo : EIATTR_SPARSE_MMA_MASK
	.align		4
.L_305:
        /*0048*/ 	.byte	0x03, 0x50
        /*004a*/ 	.short	0x0000


	//----- nvinfo : EIATTR_MAXREG_COUNT
	.align		4
        /*004c*/ 	.byte	0x03, 0x1b
        /*004e*/ 	.short	0x00ff


	//----- nvinfo : EIATTR_MERCURY_ISA_VERSION
	.align		4
        /*0050*/ 	.byte	0x03, 0x5f
        /*0052*/ 	.short	0x0101


	//----- nvinfo : EIATTR_VRC_CTA_INIT_COUNT
	.align		4
        /*0054*/ 	.byte	0x02, 0x4a
	.zero		1
	.zero		1


	//----- nvinfo : EIATTR_EXIT_INSTR_OFFSETS
	.align		4
        /*0058*/ 	.byte	0x04, 0x1c
        /*005a*/ 	.short	(.L_307 - .L_306)


	//   ....[0]....
.L_306:
        /*005c*/ 	.word	0x000000d0


	//   ....[1]....
        /*0060*/ 	.word	0x00000670


	//----- nvinfo : EIATTR_CRS_STACK_SIZE
	.align		4
.L_307:
        /*0064*/ 	.byte	0x04, 0x1e
        /*0066*/ 	.short	(.L_309 - .L_308)
.L_308:
        /*0068*/ 	.word	0x00000000


	//----- nvinfo : EIATTR_CBANK_PARAM_SIZE
	.align		4
.L_309:
        /*006c*/ 	.byte	0x03, 0x19
        /*006e*/ 	.short	0x0018


	//----- nvinfo : EIATTR_PARAM_CBANK
	.align		4
        /*0070*/ 	.byte	0x04, 0x0a
        /*0072*/ 	.short	(.L_311 - .L_310)
	.align		4
.L_310:
        /*0074*/ 	.word	index@(.nv.constant0.D1_func2D)
        /*0078*/ 	.short	0x0380
        /*007a*/ 	.short	0x0018


	//----- nvinfo : EIATTR_SW_WAR
	.align		4
.L_311:
        /*007c*/ 	.byte	0x04, 0x36
        /*007e*/ 	.short	(.L_313 - .L_312)
.L_312:
        /*0080*/ 	.word	0x00000008
.L_313:


//--------------------- .nv.callgraph             --------------------------
	.section	.nv.callgraph,"",@"SHT_CUDA_CALLGRAPH"
	.align	4
	.sectionentsize	8
	.align		4
        /*0000*/ 	.word	0x00000000
	.align		4
        /*0004*/ 	.word	0xffffffff
	.align		4
        /*0008*/ 	.word	0x00000000
	.align		4
        /*000c*/ 	.word	0xfffffffe
	.align		4
        /*0010*/ 	.word	0x00000000
	.align		4
        /*0014*/ 	.word	0xfffffffd
	.align		4
        /*0018*/ 	.word	0x00000000
	.align		4
        /*001c*/ 	.word	0xfffffffc


//--------------------- .text.ROFResidCalc3D_kernel --------------------------
	.section	.text.ROFResidCalc3D_kernel,"ax",@progbits
	.align	128
        .global         ROFResidCalc3D_kernel
        .type           ROFResidCalc3D_kernel,@function
        .size           ROFResidCalc3D_kernel,(.L_x_114 - ROFResidCalc3D_kernel)
        .other          ROFResidCalc3D_kernel,@"STO_CUDA_ENTRY STV_DEFAULT"
ROFResidCalc3D_kernel:
.text.ROFResidCalc3D_kernel:
[----:B------:R-:W-:Y:S01]  /*0000*/  LDC R1, c[0x0][0x37c] ;  /* 0x0000df00ff017b82 */ /* 0x000fe20000000800 */
[----:B------:R-:W0:Y:S01]  /*0010*/  S2R R2, SR_CTAID.X ;  /* 0x0000000000027919 */ /* 0x000e220000002500 */
[----:B------:R-:W1:Y:S01]  /*0020*/  LDCU.64 UR10, c[0x0][0x398] ;  /* 0x00007300ff0a77ac */ /* 0x000e620008000a00 */
[----:B------:R-:W0:Y:S01]  /*0030*/  S2R R3, SR_TID.X ;  /* 0x0000000000037919 */ /* 0x000e220000002100 */
[----:B------:R-:W0:Y:S01]  /*0040*/  LDCU UR4, c[0x0][0x360] ;  /* 0x00006c00ff0477ac */ /* 0x000e220008000800 */
[----:B------:R-:W2:Y:S01]  /*0050*/  S2R R5, SR_CTAID.Y ;  /* 0x0000000000057919 */ /* 0x000ea20000002600 */
[----:B------:R-:W2:Y:S01]  /*0060*/  LDCU UR5, c[0x0][0x364] ;  /* 0x00006c80ff0577ac */ /* 0x000ea20008000800 */
[----:B------:R-:W2:Y:S01]  /*0070*/  S2R R0, SR_TID.Y ;  /* 0x0000000000007919 */ /* 0x000ea20000002200 */
[----:B------:R-:W3:Y:S01]  /*0080*/  LDCU UR6, c[0x0][0x368] ;  /* 0x00006d00ff0677ac */ /* 0x000ee20008000800 */
[----:B------:R-:W3:Y:S01]  /*0090*/  S2R R4, SR_CTAID.Z ;  /* 0x0000000000047919 */ /* 0x000ee20000002700 */
[----:B------:R-:W4:Y:S01]  /*00a0*/  LDCU UR8, c[0x0][0x3a4] ;  /* 0x00007480ff0877ac */ /* 0x000f220008000800 */
[----:B------:R-:W3:Y:S01]  /*00b0*/  S2R R7, SR_TID.Z ;  /* 0x0000000000077919 */ /* 0x000ee20000002300 */
[----:B-1----:R-:W-:Y:S01]  /*00c0*/  USHF.R.S32.HI UR7, URZ, 0x1f, UR10 ;  /* 0x0000001fff077899 */ /* 0x002fe2000801140a */
[----:B0-----:R-:W-:Y:S01]  /*00d0*/  IMAD R2, R2, UR4, R3 ;  /* 0x0000000402027c24 */ /* 0x001fe2000f8e0203 */
[----:B------:R-:W-:Y:S01]  /*00e0*/  UIMAD UR4, UR10, UR11, URZ ;  /* 0x0000000b0a0472a4 */ /* 0x000fe2000f8e02ff */
[----:B------:R-:W-:-:S02]  /*00f0*/  IMAD.MOV.U32 R3, RZ, RZ, RZ ;  /* 0x000000ffff037224 */ /* 0x000fc400078e00ff */
[----:B--2---:R-:W-:Y:S01]  /*0100*/  IMAD R5, R5, UR5, R0 ;  /* 0x0000000505057c24 */ /* 0x004fe2000f8e0200 */
[----:B------:R-:W-:-:S03]  /*0110*/  USHF.R.S32.HI UR5, URZ, 0x1f, UR4 ;  /* 0x0000001fff057899 */ /* 0x000fc60008011404 */
[----:B------:R-:W-:-:S04]  /*0120*/  IMAD.WIDE.U32 R2, R5, UR10, R2 ;  /* 0x0000000a05027c25 */ /* 0x000fc8000f8e0002 */
[----:B------:R-:W-:Y:S02]  /*0130*/  IMAD R9, R5, UR7, RZ ;  /* 0x0000000705097c24 */ /* 0x000fe4000f8e02ff */
[----:B---3--:R-:W-:Y:S02]  /*0140*/  IMAD R5, R4, UR6, R7 ;  /* 0x0000000604057c24 */ /* 0x008fe4000f8e0207 */
[----:B------:R-:W-:Y:S02]  /*0150*/  IMAD.IADD R3, R3, 0x1, R9 ;  /* 0x0000000103037824 */ /* 0x000fe400078e0209 */
[C---:B------:R-:W-:Y:S02]  /*0160*/  IMAD R7, R5.reuse, UR5, RZ ;  /* 0x0000000505077c24 */ /* 0x040fe4000f8e02ff */
[----:B------:R-:W-:Y:S01]  /*0170*/  IMAD.WIDE.U32 R2, R5, UR4, R2 ;  /* 0x0000000405027c25 */ /* 0x000fe2000f8e0002 */
[----:B----4-:R-:W-:-:S04]  /*0180*/  USHF.R.S32.HI UR4, URZ, 0x1f, UR8 ;  /* 0x0000001fff047899 */ /* 0x010fc80008011408 */
[----:B------:R-:W-:Y:S02]  /*0190*/  IADD3 R5, PT, PT, R3, R7, RZ ;  /* 0x0000000703057210 */ /* 0x000fe40007ffe0ff */
[----:B------:R-:W-:-:S04]  /*01a0*/  ISETP.GE.U32.AND P0, PT, R2, UR8, PT ;  /* 0x0000000802007c0c */ /* 0x000fc8000bf06070 */
[----:B------:R-:W-:-:S13]  /*01b0*/  ISETP.GE.AND.EX P0, PT, R5, UR4, PT, P0 ;  /* 0x0000000405007c0c */ /* 0x000fda000bf06300 */
[----:B------:R-:W-:Y:S05]  /*01c0*/  @P0 EXIT ;  /* 0x000000000000094d */ /* 0x000fea0003800000 */
[----:B------:R-:W0:Y:S01]  /*01d0*/  LDCU.128 UR8, c[0x0][0x380] ;  /* 0x00007000ff0877ac */ /* 0x000e220008000c00 */
[C---:B------:R-:W-:Y:S02]  /*01e0*/  SHF.L.U32 R6, R2.reuse, 0x2, RZ ;  /* 0x0000000202067819 */ /* 0x040fe400000006ff */
[----:B------:R-:W-:Y:S01]  /*01f0*/  SHF.L.U64.HI R0, R2, 0x2, R5 ;  /* 0x0000000202007819 */ /* 0x000fe20000010205 */
[----:B------:R-:W1:Y:S01]  /*0200*/  LDCU.64 UR4, c[0x0][0x358] ;  /* 0x00006b00ff0477ac */ /* 0x000e620008000a00 */
[----:B------:R-:W2:Y:S01]  /*0210*/  LDCU.64 UR6, c[0x0][0x390] ;  /* 0x00007200ff0677ac */ /* 0x000ea20008000a00 */
[C---:B0-----:R-:W-:Y:S02]  /*0220*/  IADD3 R4, P1, PT, R6.reuse, UR10, RZ ;  /* 0x0000000a06047c10 */ /* 0x041fe4000ff3e0ff */
[----:B------:R-:W-:Y:S02]  /*0230*/  IADD3 R2, P0, PT, R6, UR8, RZ ;  /* 0x0000000806027c10 */ /* 0x000fe4000ff1e0ff */
[----:B------:R-:W-:-:S02]  /*0240*/  IADD3.X R5, PT, PT, R0, UR11, RZ, P1, !PT ;  /* 0x0000000b00057c10 */ /* 0x000fc40008ffe4ff */
[----:B------:R-:W-:-:S04]  /*0250*/  IADD3.X R3, PT, PT, R0, UR9, RZ, P0, !PT ;  /* 0x0000000900037c10 */ /* 0x000fc800087fe4ff */
[----:B-1----:R-:W3:Y:S04]  /*0260*/  LDG.E R5, desc[UR4][R4.64] ;  /* 0x0000000404057981 */ /* 0x002ee8000c1e1900 */
[----:B------:R-:W3:Y:S01]  /*0270*/  LDG.E R2, desc[UR4][R2.64] ;  /* 0x0000000402027981 */ /* 0x000ee2000c1e1900 */
[----:B--2---:R-:W-:-:S04]  /*0280*/  IADD3 R6, P0, PT, R6, UR6, RZ ;  /* 0x0000000606067c10 */ /* 0x004fc8000ff1e0ff */
[----:B------:R-:W-:Y:S01]  /*0290*/  IADD3.X R7, PT, PT, R0, UR7, RZ, P0, !PT ;  /* 0x0000000700077c10 */ /* 0x000fe200087fe4ff */
[----:B---3--:R-:W-:-:S05]  /*02a0*/  FADD R9, R2, -R5 ;  /* 0x8000000502097221 */ /* 0x008fca0000000000 */
[----:B------:R-:W-:Y:S01]  /*02b0*/  STG.E desc[UR4][R6.64], R9 ;  /* 0x0000000906007986 */ /* 0x000fe2000c101904 */
[----:B------:R-:W-:Y:S05]  /*02c0*/  EXIT ;  /* 0x000000000000794d */ /* 0x000fea0003800000 */
.L_x_0:
[----:B------:R-:W-:-:S00]  /*02d0*/  BRA `(.L_x_0) ;  /* 0xfffffffc00fc7947 */ /* 0x000fc0000383ffff */
[----:B------:R-:W-:-:S00]  /*02e0*/  NOP ;  /* 0x0000000000007918 */ /* 0x000fc00000000000 */
        /* <DEDUP_REMOVED lines=9> */
.L_x_114:


//--------------------- .text.ROFcopy_kernel3D    --------------------------
	.section	.text.ROFcopy_kernel3D,"ax",@progbits
	.align	128
        .global         ROFcopy_kernel3D
        .type           ROFcopy_kernel3D,@function
        .size           ROFcopy_kernel3D,(.L_x_115 - ROFcopy_kernel3D)
        .other          ROFcopy_kernel3D,@"STO_CUDA_ENTRY STV_DEFAULT"
ROFcopy_kernel3D:
.text.ROFcopy_kernel3D:
        /* <DEDUP_REMOVED lines=33> */
[----:B0-----:R-:W-:-:S04]  /*0210*/  IADD3 R2, P0, PT, R4, UR8, RZ ;  /* 0x0000000804027c10 */ /* 0x001fc8000ff1e0ff */
[----:B------:R-:W-:-:S06]  /*0220*/  IADD3.X R3, PT, PT, R0, UR9, RZ, P0, !PT ;  /* 0x0000000900037c10 */ /* 0x000fcc00087fe4ff */
[----:B-1----:R-:W2:Y:S01]  /*0230*/  LDG.E R3, desc[UR4][R2.64] ;  /* 0x0000000402037981 */ /* 0x002ea2000c1e1900 */
[----:B------:R-:W-:-:S04]  /*0240*/  IADD3 R4, P0, PT, R4, UR10, RZ ;  /* 0x0000000a04047c10 */ /* 0x000fc8000ff1e0ff */
[----:B------:R-:W-:-:S05]  /*0250*/  IADD3.X R5, PT, PT, R0, UR11, RZ, P0, !PT ;  /* 0x0000000b00057c10 */ /* 0x000fca00087fe4ff */
[----:B--2---:R-:W-:Y:S01]  /*0260*/  STG.E desc[UR4][R4.64], R3 ;  /* 0x0000000304007986 */ /* 0x004fe2000c101904 */
[----:B------:R-:W-:Y:S05]  /*0270*/  EXIT ;  /* 0x000000000000794d */ /* 0x000fea0003800000 */
.L_x_1:
        /* <DEDUP_REMOVED lines=16> */
.L_x_115:


//--------------------- .text.TV_kernel3D         --------------------------
	.section	.text.TV_kernel3D,"ax",@progbits
	.align	128
        .global         TV_kernel3D
        .type           TV_kernel3D,@function
        .size           TV_kernel3D,(.L_x_116 - TV_kernel3D)
        .other          TV_kernel3D,@"STO_CUDA_ENTRY STV_DEFAULT"
TV_kernel3D:
.text.TV_kernel3D:
[----:B------:R-:W-:Y:S01]  /*0000*/  LDC R1, c[0x0][0x37c] ;  /* 0x0000df00ff017b82 */ /* 0x000fe20000000800 */
[----:B------:R-:W0:Y:S01]  /*0010*/  S2R R2, SR_CTAID.X ;  /* 0x0000000000027919 */ /* 0x000e220000002500 */
[----:B------:R-:W0:Y:S01]  /*0020*/  LDCU UR4, c[0x0][0x360] ;  /* 0x00006c00ff0477ac */ /* 0x000e220008000800 */
[----:B------:R-:W0:Y:S01]  /*0030*/  S2R R3, SR_TID.X ;  /* 0x0000000000037919 */ /* 0x000e220000002100 */
[----:B------:R-:W1:Y:S01]  /*0040*/  LDCU UR5, c[0x0][0x364] ;  /* 0x00006c80ff0577ac */ /* 0x000e620008000800 */
[----:B------:R-:W1:Y:S01]  /*0050*/  S2R R13, SR_CTAID.Y ;  /* 0x00000000000d7919 */ /* 0x000e620000002600 */
[----:B------:R-:W2:Y:S01]  /*0060*/  LDCU.64 UR8, c[0x0][0x3b0] ;  /* 0x00007600ff0877ac */ /* 0x000ea20008000a00 */
[----:B------:R-:W1:Y:S01]  /*0070*/  S2R R0, SR_TID.Y ;  /* 0x0000000000007919 */ /* 0x000e620000002200 */
[----:B------:R-:W3:Y:S01]  /*0080*/  LDCU UR6, c[0x0][0x368] ;  /* 0x00006d00ff0677ac */ /* 0x000ee20008000800 */
[----:B------:R-:W3:Y:S01]  /*0090*/  S2R R4, SR_CTAID.Z ;  /* 0x0000000000047919 */ /* 0x000ee20000002700 */
[----:B------:R-:W4:Y:S01]  /*00a0*/  LDCU UR7, c[0x0][0x3b8] ;  /* 0x00007700ff0777ac */ /* 0x000f220008000800 */
[----:B------:R-:W3:Y:S01]  /*00b0*/  S2R R5, SR_TID.Z ;  /* 0x0000000000057919 */ /* 0x000ee20000002300 */
[----:B0-----:R-:W-:-:S05]  /*00c0*/  IMAD R2, R2, UR4, R3 ;  /* 0x0000000402027c24 */ /* 0x001fca000f8e0203 */
[----:B--2---:R-:W-:Y:S01]  /*00d0*/  ISETP.GE.U32.AND P1, PT, R2, UR8, PT ;  /* 0x0000000802007c0c */ /* 0x004fe2000bf26070 */
[----:B-1----:R-:W-:Y:S01]  /*00e0*/  IMAD R13, R13, UR5, R0 ;  /* 0x000000050d0d7c24 */ /* 0x002fe2000f8e0200 */
[----:B------:R-:W-:-:S04]  /*00f0*/  USHF.R.S32.HI UR5, URZ, 0x1f, UR8 ;  /* 0x0000001fff057899 */ /* 0x000fc80008011408 */
[----:B------:R-:W-:Y:S01]  /*0100*/  ISETP.GE.AND P0, PT, R13, UR9, PT ;  /* 0x000000090d007c0c */ /* 0x000fe2000bf06270 */
[----:B---3--:R-:W-:-:S03]  /*0110*/  IMAD R4, R4, UR6, R5 ;  /* 0x0000000604047c24 */ /* 0x008fc6000f8e0205 */
[----:B------:R-:W-:-:S04]  /*0120*/  ISETP.GE.OR.EX P0, PT, RZ, UR5, P0, P1 ;  /* 0x00000005ff007c0c */ /* 0x000fc80008706710 */
[----:B----4-:R-:W-:-:S13]  /*0130*/  ISETP.GE.OR P0, PT, R4, UR7, P0 ;  /* 0x0000000704007c0c */ /* 0x010fda0008706670 */
[----:B------:R-:W-:Y:S05]  /*0140*/  @P0 EXIT ;  /* 0x000000000000094d */ /* 0x000fea0003800000 */
[C---:B------:R-:W-:Y:S01]  /*0150*/  IADD3 R11, P1, PT, R13.reuse, -0x1, RZ ;  /* 0xffffffff0d0b7810 */ /* 0x040fe20007f3e0ff */
[----:B------:R-:W-:Y:S01]  /*0160*/  IMAD.MOV.U32 R3, RZ, RZ, RZ ;  /* 0x000000ffff037224 */ /* 0x000fe200078e00ff */
[----:B------:R-:W-:Y:S01]  /*0170*/  ISETP.NE.AND P0, PT, R13, RZ, PT ;  /* 0x000000ff0d00720c */ /* 0x000fe20003f05270 */
[----:B------:R-:W-:Y:S01]  /*0180*/  UIMAD UR4, UR8, UR9, URZ ;  /* 0x00000009080472a4 */ /* 0x000fe2000f8e02ff */
[C---:B------:R-:W-:Y:S01]  /*0190*/  IADD3 R15, P3, PT, R4.reuse, -0x1, RZ ;  /* 0xffffffff040f7810 */ /* 0x040fe20007f7e0ff */
[----:B------:R-:W-:Y:S01]  /*01a0*/  IMAD.X R0, RZ, RZ, -0x1, P1 ;  /* 0xffffffffff007424 */ /* 0x000fe200008e06ff */
[----:B------:R-:W-:Y:S01]  /*01b0*/  SEL R11, R11, 0x1, P0 ;  /* 0x000000010b0b7807 */ /* 0x000fe20000000000 */
[--C-:B------:R-:W-:Y:S01]  /*01c0*/  IMAD.WIDE.U32 R6, R13, UR8, R2.reuse ;  /* 0x000000080d067c25 */ /* 0x100fe2000f8e0002 */
[----:B------:R-:W-:Y:S01]  /*01d0*/  ISETP.NE.AND P1, PT, R4, RZ, PT ;  /* 0x000000ff0400720c */ /* 0x000fe20003f25270 */
[----:B------:R-:W0:Y:S01]  /*01e0*/  LDCU.128 UR16, c[0x0][0x390] ;  /* 0x00007200ff1077ac */ /* 0x000e220008000c00 */
[----:B------:R-:W-:Y:S01]  /*01f0*/  SEL R0, R0, RZ, P0 ;  /* 0x000000ff00007207 */ /* 0x000fe20000000000 */
[----:B------:R-:W-:Y:S01]  /*0200*/  IMAD.WIDE.U32 R8, R11, UR8, R2 ;  /* 0x000000080b087c25 */ /* 0x000fe2000f8e0002 */
[C---:B------:R-:W-:Y:S01]  /*0210*/  ISETP.NE.AND P0, PT, R2.reuse, RZ, PT ;  /* 0x000000ff0200720c */ /* 0x040fe20003f05270 */
[----:B------:R-:W1:Y:S01]  /*0220*/  LDCU.128 UR12, c[0x0][0x380] ;  /* 0x00007000ff0c77ac */ /* 0x000e620008000c00 */
[----:B------:R-:W-:Y:S01]  /*0230*/  IADD3 R2, P2, PT, R2, -0x1, RZ ;  /* 0xffffffff02027810 */ /* 0x000fe20007f5e0ff */
[----:B------:R-:W-:Y:S01]  /*0240*/  IMAD R0, R0, UR8, RZ ;  /* 0x0000000800007c24 */ /* 0x000fe2000f8e02ff */
[----:B------:R-:W-:Y:S01]  /*0250*/  IADD3.X R14, PT, PT, RZ, -0x1, RZ, P3, !PT ;  /* 0xffffffffff0e7810 */ /* 0x000fe20001ffe4ff */
[----:B------:R-:W-:Y:S01]  /*0260*/  IMAD R5, R13, UR5, RZ ;  /* 0x000000050d057c24 */ /* 0x000fe2000f8e02ff */
[----:B------:R-:W-:Y:S01]  /*0270*/  USHF.R.S32.HI UR6, URZ, 0x1f, UR4 ;  /* 0x0000001fff067899 */ /* 0x000fe20008011404 */
[----:B------:R-:W-:Y:S01]  /*0280*/  IMAD R17, R11, UR5, R0 ;  /* 0x000000050b117c24 */ /* 0x000fe2000f8e0200 */
[----:B------:R-:W-:Y:S01]  /*0290*/  SEL R2, R2, 0x1, P0 ;  /* 0x0000000102027807 */ /* 0x000fe20000000000 */
[----:B------:R-:W-:Y:S01]  /*02a0*/  IMAD.X R0, RZ, RZ, -0x1, P2 ;  /* 0xffffffffff007424 */ /* 0x000fe200010e06ff */
[----:B------:R-:W-:Y:S01]  /*02b0*/  SEL R14, R14, RZ, P1 ;  /* 0x000000ff0e0e7207 */ /* 0x000fe20000800000 */
[----:B------:R-:W-:Y:S01]  /*02c0*/  IMAD.IADD R7, R7, 0x1, R5 ;  /* 0x0000000107077824 */ /* 0x000fe200078e0205 */
[----:B------:R-:W-:Y:S01]  /*02d0*/  SEL R15, R15, 0x1, P1 ;  /* 0x000000010f0f7807 */ /* 0x000fe20000800000 */
[----:B------:R-:W-:Y:S01]  /*02e0*/  IMAD.IADD R9, R9, 0x1, R17 ;  /* 0x0000000109097824 */ /* 0x000fe200078e0211 */
[----:B------:R-:W-:Y:S01]  /*02f0*/  SEL R3, R0, RZ, P0 ;  /* 0x000000ff00037207 */ /* 0x000fe20000000000 */
[----:B------:R-:W-:Y:S01]  /*0300*/  IMAD R14, R14, UR4, RZ ;  /* 0x000000040e0e7c24 */ /* 0x000fe2000f8e02ff */
[----:B------:R-:W2:Y:S01]  /*0310*/  LDCU.128 UR20, c[0x0][0x3a0] ;  /* 0x00007400ff1477ac */ /* 0x000ea20008000c00 */
[----:B------:R-:W-:-:S02]  /*0320*/  IMAD R0, R4, UR6, RZ ;  /* 0x0000000604007c24 */ /* 0x000fc4000f8e02ff */
[----:B------:R-:W-:-:S04]  /*0330*/  IMAD.WIDE.U32 R12, R13, UR8, R2 ;  /* 0x000000080d0c7c25 */ /* 0x000fc8000f8e0002 */
[----:B------:R-:W-:Y:S01]  /*0340*/  IMAD.WIDE.U32 R10, R4, UR4, R6 ;  /* 0x00000004040a7c25 */ /* 0x000fe2000f8e0006 */
[----:B------:R-:W-:-:S03]  /*0350*/  IADD3 R13, PT, PT, R5, R13, RZ ;  /* 0x0000000d050d7210 */ /* 0x000fc60007ffe0ff */
[----:B------:R-:W-:-:S04]  /*0360*/  IMAD.WIDE.U32 R6, R15, UR4, R6 ;  /* 0x000000040f067c25 */ /* 0x000fc8000f8e0006 */
[----:B------:R-:W-:Y:S01]  /*0370*/  IMAD R15, R15, UR6, R14 ;  /* 0x000000060f0f7c24 */ /* 0x000fe2000f8e020e */
[----:B------:R-:W3:Y:S01]  /*0380*/  LDCU.64 UR6, c[0x0][0x358] ;  /* 0x00006b00ff0677ac */ /* 0x000ee20008000a00 */
[----:B------:R-:W-:Y:S02]  /*0390*/  IMAD.IADD R3, R11, 0x1, R0 ;  /* 0x000000010b037824 */ /* 0x000fe400078e0200 */
[----:B------:R-:W-:Y:S01]  /*03a0*/  IMAD.WIDE.U32 R16, R4, UR4, R8 ;  /* 0x0000000404107c25 */ /* 0x000fe2000f8e0008 */
[----:B0-----:R-:W-:Y:S02]  /*03b0*/  LEA R8, P1, R6, UR16, 0x2 ;  /* 0x0000001006087c11 */ /* 0x001fe4000f8210ff */
[----:B------:R-:W-:Y:S01]  /*03c0*/  SHF.L.U64.HI R3, R10, 0x2, R3 ;  /* 0x000000020a037819 */ /* 0x000fe20000010203 */
[----:B------:R-:W-:Y:S01]  /*03d0*/  IMAD.IADD R5, R7, 0x1, R15 ;  /* 0x0000000107057824 */ /* 0x000fe200078e020f */
[----:B------:R-:W-:Y:S01]  /*03e0*/  IADD3 R7, PT, PT, R0, R17, RZ ;  /* 0x0000001100077210 */ /* 0x000fe20007ffe0ff */
[----:B------:R-:W-:Y:S01]  /*03f0*/  IMAD.SHL.U32 R2, R10, 0x4, RZ ;  /* 0x000000040a027824 */ /* 0x000fe200078e00ff */
[----:B-1----:R-:W-:Y:S01]  /*0400*/  LEA R10, P0, R16, UR12, 0x2 ;  /* 0x0000000c100a7c11 */ /* 0x002fe2000f8010ff */
[----:B------:R-:W-:Y:S01]  /*0410*/  IMAD.WIDE.U32 R14, R4, UR4, R12 ;  /* 0x00000004040e7c25 */ /* 0x000fe2000f8e000c */
[----:B------:R-:W-:-:S02]  /*0420*/  LEA.HI.X R9, R6, UR17, R5, 0x2, P1 ;  /* 0x0000001106097c11 */ /* 0x000fc400088f1405 */
[----:B------:R-:W-:Y:S01]  /*0430*/  LEA.HI.X R11, R16, UR13, R7, 0x2, P0 ;  /* 0x0000000d100b7c11 */ /* 0x000fe200080f1407 */
[----:B------:R-:W-:Y:S01]  /*0440*/  IMAD.IADD R5, R0, 0x1, R15 ;  /* 0x0000000100057824 */ /* 0x000fe200078e020f */
[----:B------:R-:W-:Y:S02]  /*0450*/  LEA R6, P2, R14, UR14, 0x2 ;  /* 0x0000000e0e067c11 */ /* 0x000fe4000f8410ff */
[C---:B------:R-:W-:Y:S01]  /*0460*/  IADD3 R16, P0, PT, R2.reuse, UR12, RZ ;  /* 0x0000000c02107c10 */ /* 0x040fe2000ff1e0ff */
[----:B---3--:R-:W3:Y:S01]  /*0470*/  LDG.E R9, desc[UR6][R8.64] ;  /* 0x0000000608097981 */ /* 0x008ee2000c1e1900 */
[----:B------:R-:W-:Y:S02]  /*0480*/  IADD3 R18, P1, PT, R2, UR14, RZ ;  /* 0x0000000e02127c10 */ /* 0x000fe4000ff3e0ff */
[----:B------:R-:W-:Y:S01]  /*0490*/  LEA.HI.X R7, R14, UR15, R5, 0x2, P2 ;  /* 0x0000000f0e077c11 */ /* 0x000fe200090f1405 */
[----:B------:R-:W4:Y:S01]  /*04a0*/  LDG.E R11, desc[UR6][R10.64] ;  /* 0x000000060a0b7981 */ /* 0x000f22000c1e1900 */
[----:B------:R-:W-:-:S02]  /*04b0*/  IADD3.X R17, PT, PT, R3, UR13, RZ, P0, !PT ;  /* 0x0000000d03117c10 */ /* 0x000fc400087fe4ff */
[C---:B------:R-:W-:Y:S02]  /*04c0*/  IADD3.X R19, PT, PT, R3.reuse, UR15, RZ, P1, !PT ;  /* 0x0000000f03137c10 */ /* 0x040fe40008ffe4ff */
[C---:B------:R-:W-:Y:S01]  /*04d0*/  IADD3 R12, P3, PT, R2.reuse, UR16, RZ ;  /* 0x00000010020c7c10 */ /* 0x040fe2000ff7e0ff */
[----:B------:R-:W4:Y:S01]  /*04e0*/  LDG.E R16, desc[UR6][R16.64] ;  /* 0x0000000610107981 */ /* 0x000f22000c1e1900 */
[C---:B------:R-:W-:Y:S02]  /*04f0*/  IADD3 R4, P4, PT, R2.reuse, UR18, RZ ;  /* 0x0000001202047c10 */ /* 0x040fe4000ff9e0ff */
[----:B--2---:R-:W-:Y:S01]  /*0500*/  IADD3 R2, P0, PT, R2, UR20, RZ ;  /* 0x0000001402027c10 */ /* 0x004fe2000ff1e0ff */
[----:B------:R-:W2:Y:S01]  /*0510*/  LDG.E R18, desc[UR6][R18.64] ;  /* 0x0000000612127981 */ /* 0x000ea2000c1e1900 */
[C---:B------:R-:W-:Y:S02]  /*0520*/  IADD3.X R13, PT, PT, R3.reuse, UR17, RZ, P3, !PT ;  /* 0x00000011030d7c10 */ /* 0x040fe40009ffe4ff */
[C---:B------:R-:W-:Y:S01]  /*0530*/  IADD3.X R5, PT, PT, R3.reuse, UR19, RZ, P4, !PT ;  /* 0x0000001303057c10 */ /* 0x040fe2000a7fe4ff */
[----:B------:R-:W2:Y:S01]  /*0540*/  LDG.E R7, desc[UR6][R6.64] ;  /* 0x0000000606077981 */ /* 0x000ea2000c1e1900 */
[----:B------:R-:W-:-:S03]  /*0550*/  IADD3.X R3, PT, PT, R3, UR21, RZ, P0, !PT ;  /* 0x0000001503037c10 */ /* 0x000fc600087fe4ff */
[----:B------:R-:W3:Y:S04]  /*0560*/  LDG.E R12, desc[UR6][R12.64] ;  /* 0x000000060c0c7981 */ /* 0x000ee8000c1e1900 */
[----:B------:R-:W5:Y:S04]  /*0570*/  LDG.E R3, desc[UR6][R2.64] ;  /* 0x0000000602037981 */ /* 0x000f68000c1e1900 */
[----:B------:R-:W5:Y:S01]  /*0580*/  LDG.E R14, desc[UR6][R4.64] ;  /* 0x00000006040e7981 */ /* 0x000f62000c1e1900 */
[----:B----4-:R-:W-:Y:S01]  /*0590*/  FADD R0, R16, -R11 ;  /* 0x8000000b10007221 */ /* 0x010fe20000000000 */
[----:B--2---:R-:W-:-:S04]  /*05a0*/  FADD R15, R18, -R7 ;  /* 0x80000007120f7221 */ /* 0x004fc80000000000 */
[----:B------:R-:W-:Y:S01]  /*05b0*/  FADD R15, R0, R15 ;  /* 0x0000000f000f7221 */ /* 0x000fe20000000000 */
[----:B---3--:R-:W-:-:S04]  /*05c0*/  FADD R0, R12, -R9 ;  /* 0x800000090c007221 */ /* 0x008fc80000000000 */
[----:B------:R-:W-:Y:S01]  /*05d0*/  FADD R0, R0, R15 ;  /* 0x0000000f00007221 */ /* 0x000fe20000000000 */
[----:B-----5:R-:W-:-:S04]  /*05e0*/  FADD R11, R14, -R3 ;  /* 0x800000030e0b7221 */ /* 0x020fc80000000000 */
[----:B------:R-:W-:-:S04]  /*05f0*/  FFMA R11, R0, UR22, -R11 ;  /* 0x00000016000b7c23 */ /* 0x000fc8000800080b */
[----:B------:R-:W-:-:S05]  /*0600*/  FFMA R11, R11, UR23, R14 ;  /* 0x000000170b0b7c23 */ /* 0x000fca000800000e */
[----:B------:R-:W-:Y:S01]  /*0610*/  STG.E desc[UR6][R4.64], R11 ;  /* 0x0000000b04007986 */ /* 0x000fe2000c101906 */
[----:B------:R-:W-:Y:S05]  /*0620*/  EXIT ;  /* 0x000000000000794d */ /* 0x000fea0003800000 */
.L_x_2:
        /* <DEDUP_REMOVED lines=13> */
.L_x_116:


//--------------------- .text.D3_func3D           --------------------------
	.section	.text.D3_func3D,"ax",@progbits
	.align	128
        .global         D3_func3D
        .type           D3_func3D,@function
        .size           D3_func3D,(.L_x_105 - D3_func3D)
        .other          D3_func3D,@"STO_CUDA_ENTRY STV_DEFAULT"
D3_func3D:
.text.D3_func3D:
        /* <DEDUP_REMOVED lines=21> */
[----:B------:R-:W-:Y:S01]  /*0150*/  UIMAD UR4, UR10, UR11, URZ ;  /* 0x0000000b0a0472a4 */ /* 0x000fe2000f8e02ff */
[C---:B------:R-:W-:Y:S01]  /*0160*/  IADD3 R12, P2, PT, R15.reuse, 0x1, RZ ;  /* 0x000000010f0c7810 */ /* 0x040fe20007f5e0ff */
[----:B------:R-:W-:Y:S01]  /*0170*/  IMAD.MOV.U32 R5, RZ, RZ, RZ ;  /* 0x000000ffff057224 */ /* 0x000fe200078e00ff */
[C---:B------:R-:W-:Y:S01]  /*0180*/  IADD3 R19, P3, PT, R15.reuse, -0x1, RZ ;  /* 0xffffffff0f137810 */ /* 0x040fe20007f7e0ff */
[----:B------:R-:W-:Y:S01]  /*0190*/  USHF.R.S32.HI UR8, URZ, 0x1f, UR4 ;  /* 0x0000001fff087899 */ /* 0x000fe20008011404 */
[----:B------:R-:W-:Y:S01]  /*01a0*/  ISETP.GE.U32.AND P0, PT, R12, UR11, PT ;  /* 0x0000000b0c007c0c */ /* 0x000fe2000bf06070 */
[C-C-:B------:R-:W-:Y:S01]  /*01b0*/  IMAD.WIDE.U32 R6, R15.reuse, UR10, R4.reuse ;  /* 0x0000000a0f067c25 */ /* 0x140fe2000f8e0004 */
[----:B------:R-:W-:Y:S01]  /*01c0*/  ISETP.NE.AND P1, PT, R15, RZ, PT ;  /* 0x000000ff0f00720c */ /* 0x000fe20003f25270 */
[----:B------:R-:W0:Y:S02]  /*01d0*/  LDCU.64 UR12, c[0x0][0x380] ;  /* 0x00007000ff0c77ac */ /* 0x000e240008000a00 */
[----:B------:R-:W-:Y:S01]  /*01e0*/  IMAD.WIDE.U32 R8, R3, UR4, R4 ;  /* 0x0000000403087c25 */ /* 0x000fe2000f8e0004 */
[----:B------:R-:W1:Y:S03]  /*01f0*/  LDCU.64 UR6, c[0x0][0x358] ;  /* 0x00006b00ff0677ac */ /* 0x000e660008000a00 */
[----:B------:R-:W-:-:S02]  /*0200*/  IMAD.X R5, RZ, RZ, RZ, P2 ;  /* 0x000000ffff057224 */ /* 0x000fc400010e06ff */
[----:B------:R-:W-:Y:S01]  /*0210*/  IMAD.X R0, RZ, RZ, -0x1, P3 ;  /* 0xffffffffff007424 */ /* 0x000fe200018e06ff */
[----:B------:R-:W-:Y:S01]  /*0220*/  IADD3 R25, P3, PT, R4, -0x1, RZ ;  /* 0xffffffff04197810 */ /* 0x000fe20007f7e0ff */
[----:B------:R-:W-:Y:S01]  /*0230*/  IMAD.WIDE.U32 R10, R3, UR4, RZ ;  /* 0x00000004030a7c25 */ /* 0x000fe2000f8e00ff */
[----:B------:R-:W-:-:S03]  /*0240*/  ISETP.GE.U32.AND.EX P0, PT, R5, RZ, PT, P0 ;  /* 0x000000ff0500720c */ /* 0x000fc60003f06100 */
[----:B------:R-:W-:Y:S01]  /*0250*/  IMAD R13, R3, UR8, RZ ;  /* 0x00000008030d7c24 */ /* 0x000fe2000f8e02ff */
[----:B------:R-:W-:Y:S01]  /*0260*/  SEL R2, R5, R0, !P0 ;  /* 0x0000000005027207 */ /* 0x000fe20004000000 */
[----:B------:R-:W-:Y:S01]  /*0270*/  IMAD R17, R15, UR5, RZ ;  /* 0x000000050f117c24 */ /* 0x000fe2000f8e02ff */
[----:B------:R-:W-:Y:S01]  /*0280*/  SEL R0, R0, RZ, P1 ;  /* 0x000000ff00007207 */ /* 0x000fe20000800000 */
[----:B------:R-:W-:Y:S01]  /*0290*/  IMAD.IADD R11, R11, 0x1, R13 ;  /* 0x000000010b0b7824 */ /* 0x000fe200078e020d */
[----:B------:R-:W-:Y:S01]  /*02a0*/  SEL R21, R12, R19, !P0 ;  /* 0x000000130c157207 */ /* 0x000fe20004000000 */
[----:B------:R-:W-:Y:S01]  /*02b0*/  IMAD.IADD R9, R13, 0x1, R9 ;  /* 0x000000010d097824 */ /* 0x000fe200078e0209 */
[----:B------:R-:W-:Y:S01]  /*02c0*/  SEL R19, R19, 0x1, P1 ;  /* 0x0000000113137807 */ /* 0x000fe20000800000 */
[----:B------:R-:W-:Y:S01]  /*02d0*/  IMAD R12, R0, UR10, RZ ;  /* 0x0000000a000c7c24 */ /* 0x000fe2000f8e02ff */
[C---:B------:R-:W-:Y:S01]  /*02e0*/  IADD3 R0, P2, PT, R4.reuse, 0x1, RZ ;  /* 0x0000000104007810 */ /* 0x040fe20007f5e0ff */
[----:B------:R-:W-:Y:S01]  /*02f0*/  IMAD.IADD R7, R7, 0x1, R17 ;  /* 0x0000000107077824 */ /* 0x000fe200078e0211 */
[----:B------:R-:W-:Y:S01]  /*0300*/  ISETP.NE.AND P1, PT, R4, RZ, PT ;  /* 0x000000ff0400720c */ /* 0x000fe20003f25270 */
[----:B------:R-:W-:Y:S01]  /*0310*/  IMAD R2, R2, UR10, RZ ;  /* 0x0000000a02027c24 */ /* 0x000fe2000f8e02ff */
[----:B------:R-:W-:Y:S01]  /*0320*/  ISETP.GE.U32.AND P0, PT, R0, UR10, PT ;  /* 0x0000000a00007c0c */ /* 0x000fe2000bf06070 */
[----:B------:R-:W-:-:S04]  /*0330*/  IMAD.WIDE.U32 R10, R15, UR10, R10 ;  /* 0x0000000a0f0a7c25 */ /* 0x000fc8000f8e000a */
[----:B------:R-:W-:-:S04]  /*0340*/  IMAD.WIDE.U32 R14, R21, UR10, R8 ;  /* 0x0000000a150e7c25 */ /* 0x000fc8000f8e0008 */
[C---:B------:R-:W-:Y:S02]  /*0350*/  IMAD R5, R19.reuse, UR5, R12 ;  /* 0x0000000513057c24 */ /* 0x040fe4000f8e020c */
[----:B------:R-:W-:-:S04]  /*0360*/  IMAD.WIDE.U32 R8, R19, UR10, R8 ;  /* 0x0000000a13087c25 */ /* 0x000fc8000f8e0008 */
[----:B------:R-:W-:-:S04]  /*0370*/  IMAD.WIDE.U32 R18, R3, UR4, R6 ;  /* 0x0000000403127c25 */ /* 0x000fc8000f8e0006 */
[----:B------:R-:W-:Y:S02]  /*0380*/  IMAD R23, R21, UR5, R2 ;  /* 0x0000000515177c24 */ /* 0x000fe4000f8e0202 */
[----:B------:R-:W-:Y:S01]  /*0390*/  IMAD.X R21, RZ, RZ, RZ, P2 ;  /* 0x000000ffff157224 */ /* 0x000fe200010e06ff */
[----:B0-----:R-:W-:Y:S01]  /*03a0*/  LEA R12, P2, R14, UR12, 0x2 ;  /* 0x0000000c0e0c7c11 */ /* 0x001fe2000f8410ff */
[----:B------:R-:W-:Y:S02]  /*03b0*/  IMAD.IADD R19, R13, 0x1, R19 ;  /* 0x000000010d137824 */ /* 0x000fe400078e0213 */
[----:B------:R-:W-:Y:S01]  /*03c0*/  IMAD.IADD R13, R15, 0x1, R23 ;  /* 0x000000010f0d7824 */ /* 0x000fe200078e0217 */
[----:B------:R-:W-:Y:S01]  /*03d0*/  ISETP.GE.U32.AND.EX P0, PT, R21, UR5, PT, P0 ;  /* 0x0000000515007c0c */ /* 0x000fe2000bf06100 */
[C---:B------:R-:W-:Y:S01]  /*03e0*/  IMAD.SHL.U32 R2, R18.reuse, 0x4, RZ ;  /* 0x0000000412027824 */ /* 0x040fe200078e00ff */
[----:B------:R-:W-:Y:S01]  /*03f0*/  SHF.L.U64.HI R4, R18, 0x2, R19 ;  /* 0x0000000212047819 */ /* 0x000fe20000010213 */
[----:B------:R-:W-:Y:S01]  /*0400*/  IMAD.X R18, RZ, RZ, -0x1, P3 ;  /* 0xffffffffff127424 */ /* 0x000fe200018e06ff */
[----:B------:R-:W-:Y:S01]  /*0410*/  SEL R23, R0, R25, !P0 ;  /* 0x0000001900177207 */ /* 0x000fe20004000000 */
[----:B------:R-:W-:Y:S01]  /*0420*/  IMAD.IADD R19, R17, 0x1, R11 ;  /* 0x0000000111137824 */ /* 0x000fe200078e020b */
[----:B------:R-:W-:-:S02]  /*0430*/  LEA.HI.X R13, R14, UR13, R13, 0x2, P2 ;  /* 0x0000000d0e0d7c11 */ /* 0x000fc400090f140d */
[----:B------:R-:W-:Y:S02]  /*0440*/  SEL R15, R25, 0x1, P1 ;  /* 0x00000001190f7807 */ /* 0x000fe40000800000 */
[----:B------:R-:W-:Y:S02]  /*0450*/  IADD3 R14, P3, PT, R2, UR12, RZ ;  /* 0x0000000c020e7c10 */ /* 0x000fe4000ff7e0ff */
[----:B------:R-:W-:Y:S01]  /*0460*/  IADD3 R11, P4, PT, R23, R10, RZ ;  /* 0x0000000a170b7210 */ /* 0x000fe20007f9e0ff */
[----:B------:R-:W-:Y:S01]  /*0470*/  IMAD.IADD R5, R9, 0x1, R5 ;  /* 0x0000000109057824 */ /* 0x000fe200078e0205 */
[----:B------:R-:W-:Y:S01]  /*0480*/  SEL R20, R21, R18, !P0 ;  /* 0x0000001215147207 */ /* 0x000fe20004000000 */
[----:B-1----:R0:W2:Y:S01]  /*0490*/  LDG.E R13, desc[UR6][R12.64] ;  /* 0x000000060c0d7981 */ /* 0x0020a2000c1e1900 */
[----:B------:R-:W-:Y:S02]  /*04a0*/  IADD3 R0, P2, PT, R15, R10, RZ ;  /* 0x0000000a0f007210 */ /* 0x000fe40007f5e0ff */
[----:B------:R-:W-:Y:S01]  /*04b0*/  IADD3.X R15, PT, PT, R4, UR13, RZ, P3, !PT ;  /* 0x0000000d040f7c10 */ /* 0x000fe20009ffe4ff */
[----:B------:R-:W-:Y:S01]  /*04c0*/  IMAD.X R20, R19, 0x1, R20, P4 ;  /* 0x0000000113147824 */ /* 0x000fe200020e0614 */
[----:B------:R-:W-:-:S02]  /*04d0*/  LEA R10, P0, R11, UR12, 0x2 ;  /* 0x0000000c0b0a7c11 */ /* 0x000fc4000f8010ff */
[----:B------:R-:W-:Y:S01]  /*04e0*/  LEA R16, P3, R8, UR12, 0x2 ;  /* 0x0000000c08107c11 */ /* 0x000fe2000f8610ff */
[----:B------:R1:W2:Y:S01]  /*04f0*/  LDG.E R14, desc[UR6][R14.64] ;  /* 0x000000060e0e7981 */ /* 0x0002a2000c1e1900 */
[----:B------:R-:W-:Y:S02]  /*0500*/  SEL R18, R18, RZ, P1 ;  /* 0x000000ff12127207 */ /* 0x000fe40000800000 */
[----:B------:R-:W-:Y:S02]  /*0510*/  LEA.HI.X R11, R11, UR13, R20, 0x2, P0 ;  /* 0x0000000d0b0b7c11 */ /* 0x000fe400080f1414 */
[----:B------:R-:W-:Y:S01]  /*0520*/  LEA.HI.X R17, R8, UR13, R5, 0x2, P3 ;  /* 0x0000000d08117c11 */ /* 0x000fe200098f1405 */
[----:B------:R-:W-:Y:S01]  /*0530*/  IMAD.X R19, R19, 0x1, R18, P2 ;  /* 0x0000000113137824 */ /* 0x000fe200010e0612 */
[C---:B------:R-:W-:Y:S01]  /*0540*/  LEA R8, P0, R0.reuse, UR12, 0x2 ;  /* 0x0000000c00087c11 */ /* 0x040fe2000f8010ff */
[----:B------:R3:W4:Y:S04]  /*0550*/  LDG.E R5, desc[UR6][R10.64] ;  /* 0x000000060a057981 */ /* 0x000728000c1e1900 */
[----:B------:R-:W5:Y:S01]  /*0560*/  LDG.E R17, desc[UR6][R16.64] ;  /* 0x0000000610117981 */ /* 0x000f62000c1e1900 */
[----:B------:R-:W-:-:S06]  /*0570*/  LEA.HI.X R9, R0, UR13, R19, 0x2, P0 ;  /* 0x0000000d00097c11 */ /* 0x000fcc00080f1413 */
[----:B------:R-:W5:Y:S01]  /*0580*/  LDG.E R9, desc[UR6][R8.64] ;  /* 0x0000000608097981 */ /* 0x000f62000c1e1900 */
[C---:B0-----:R-:W-:Y:S02]  /*0590*/  IADD3 R12, P1, PT, R3.reuse, 0x1, RZ ;  /* 0x00000001030c7810 */ /* 0x041fe40007f3e0ff */
[----:B------:R-:W-:Y:S02]  /*05a0*/  IADD3 R3, P2, PT, R3, -0x1, RZ ;  /* 0xffffffff03037810 */ /* 0x000fe40007f5e0ff */
[----:B------:R-:W-:Y:S01]  /*05b0*/  ISETP.GE.U32.AND P0, PT, R12, UR9, PT ;  /* 0x000000090c007c0c */ /* 0x000fe2000bf06070 */
[----:B-1----:R-:W-:Y:S02]  /*05c0*/  IMAD.X R15, RZ, RZ, RZ, P1 ;  /* 0x000000ffff0f7224 */ /* 0x002fe400008e06ff */
[----:B------:R-:W-:-:S03]  /*05d0*/  IMAD.X R0, RZ, RZ, -0x1, P2 ;  /* 0xffffffffff007424 */ /* 0x000fc600010e06ff */
[----:B------:R-:W-:-:S04]  /*05e0*/  ISETP.GE.U32.AND.EX P0, PT, R15, RZ, PT, P0 ;  /* 0x000000ff0f00720c */ /* 0x000fc80003f06100 */
[----:B------:R-:W-:Y:S02]  /*05f0*/  SEL R0, R15, R0, !P0 ;  /* 0x000000000f007207 */ /* 0x000fe40004000000 */
[----:B------:R-:W-:-:S03]  /*0600*/  SEL R3, R12, R3, !P0 ;  /* 0x000000030c037207 */ /* 0x000fc60004000000 */
[----:B------:R-:W-:Y:S02]  /*0610*/  IMAD R0, R0, UR4, RZ ;  /* 0x0000000400007c24 */ /* 0x000fe4000f8e02ff */
[----:B------:R-:W-:-:S04]  /*0620*/  IMAD.WIDE.U32 R6, R3, UR4, R6 ;  /* 0x0000000403067c25 */ /* 0x000fc8000f8e0006 */
[----:B------:R-:W-:Y:S01]  /*0630*/  IMAD R3, R3, UR8, R0 ;  /* 0x0000000803037c24 */ /* 0x000fe2000f8e0200 */
[----:B---3--:R-:W-:-:S03]  /*0640*/  LEA R10, P0, R6, UR12, 0x2 ;  /* 0x0000000c060a7c11 */ /* 0x008fc6000f8010ff */
[----:B------:R-:W-:-:S05]  /*0650*/  IMAD.IADD R3, R7, 0x1, R3 ;  /* 0x0000000107037824 */ /* 0x000fca00078e0203 */
[----:B------:R-:W-:-:S05]  /*0660*/  LEA.HI.X R11, R6, UR13, R3, 0x2, P0 ;  /* 0x0000000d060b7c11 */ /* 0x000fca00080f1403 */
[----:B------:R0:W3:Y:S01]  /*0670*/  LDG.E R3, desc[UR6][R10.64] ;  /* 0x000000060a037981 */ /* 0x0000e2000c1e1900 */
[----:B------:R-:W-:Y:S02]  /*0680*/  IMAD.MOV.U32 R7, RZ, RZ, RZ ;  /* 0x000000ffff077224 */ /* 0x000fe400078e00ff */
[----:B0-----:R-:W-:Y:S01]  /*0690*/  IMAD.MOV.U32 R11, RZ, RZ, RZ ;  /* 0x000000ffff0b7224 */ /* 0x001fe200078e00ff */
[----:B------:R-:W-:Y:S01]  /*06a0*/  UMOV UR4, 0xe2308c3a ;  /* 0xe2308c3a00047882 */ /* 0x000fe20000000000 */
[----:B------:R-:W-:Y:S01]  /*06b0*/  UMOV UR5, 0x3e45798e ;  /* 0x3e45798e00057882 */ /* 0x000fe20000000000 */
[----:B------:R-:W-:Y:S01]  /*06c0*/  BSSY.RECONVERGENT B0, `(.L_x_3) ;  /* 0x0000043000007945 */ /* 0x000fe20003800200 */
[CC--:B--2---:R-:W-:Y:S02]  /*06d0*/  FSETP.GT.AND P3, PT, R13.reuse, R14.reuse, PT ;  /* 0x0000000e0d00720b */ /* 0x0c4fe40003f64000 */
[----:B------:R-:W-:Y:S02]  /*06e0*/  FSETP.GEU.AND P4, PT, R13, R14, PT ;  /* 0x0000000e0d00720b */ /* 0x000fe40003f8e000 */
[----:B------:R-:W-:-:S02]  /*06f0*/  SEL R6, RZ, 0x1, !P3 ;  /* 0x00000001ff067807 */ /* 0x000fc40005800000 */
[----:B----4-:R-:W-:Y:S02]  /*0700*/  FSETP.GT.AND P0, PT, R5, R14, PT ;  /* 0x0000000e0500720b */ /* 0x010fe40003f04000 */
[----:B-----5:R-:W-:-:S05]  /*0710*/  FSETP.GT.AND P1, PT, R14, R17, PT ;  /* 0x000000110e00720b */ /* 0x020fca0003f24000 */
[----:B------:R-:W-:Y:S01]  /*0720*/  @!P3 IMAD.MOV R7, RZ, RZ, -0x1 ;  /* 0xffffffffff07b424 */ /* 0x000fe200078e02ff */
[----:B------:R-:W-:Y:S02]  /*0730*/  FSETP.GEU.AND P2, PT, R5, R14, PT ;  /* 0x0000000e0500720b */ /* 0x000fe40003f4e000 */
[C---:B------:R-:W-:Y:S01]  /*0740*/  FSETP.GEU.AND P3, PT, R14.reuse, R17, PT ;  /* 0x000000110e00720b */ /* 0x040fe20003f6e000 */
[----:B------:R-:W-:Y:S01]  /*0750*/  @P4 IMAD.MOV R7, RZ, RZ, R6 ;  /* 0x000000ffff074224 */ /* 0x000fe200078e0206 */
[CC--:B------:R-:W-:Y:S02]  /*0760*/  FSETP.GT.AND P4, PT, R14.reuse, R9.reuse, PT ;  /* 0x000000090e00720b */ /* 0x0c0fe40003f84000 */
[----:B------:R-:W-:Y:S01]  /*0770*/  SEL R8, RZ, 0x1, !P0 ;  /* 0x00000001ff087807 */ /* 0x000fe20004000000 */
[----:B------:R-:W-:Y:S01]  /*0780*/  @!P0 IMAD.MOV R11, RZ, RZ, -0x1 ;  /* 0xffffffffff0b8424 */ /* 0x000fe200078e02ff */
[----:B------:R-:W-:Y:S01]  /*0790*/  FSETP.GEU.AND P0, PT, R14, R9, PT ;  /* 0x000000090e00720b */ /* 0x000fe20003f0e000 */
[----:B------:R-:W-:-:S02]  /*07a0*/  VIADD R10, R7, 0x1 ;  /* 0x00000001070a7836 */ /* 0x000fc40000000000 */
[----:B------:R-:W-:Y:S02]  /*07b0*/  @!P1 IMAD.MOV R10, RZ, RZ, R7 ;  /* 0x000000ffff0a9224 */ /* 0x000fe400078e0207 */
[----:B------:R-:W-:Y:S01]  /*07c0*/  FADD R13, R13, -R14 ;  /* 0x8000000e0d0d7221 */ /* 0x000fe20000000000 */
[----:B------:R-:W-:Y:S01]  /*07d0*/  FADD R0, R14, -R17 ;  /* 0x800000110e007221 */ /* 0x000fe20000000000 */
[----:B------:R-:W-:Y:S02]  /*07e0*/  @P2 IMAD.MOV R11, RZ, RZ, R8 ;  /* 0x000000ffff0b2224 */ /* 0x000fe400078e0208 */
[----:B------:R-:W-:Y:S02]  /*07f0*/  VIADD R15, R10, 0xffffffff ;  /* 0xffffffff0a0f7836 */ /* 0x000fe40000000000 */
[----:B------:R-:W-:Y:S01]  /*0800*/  @P3 IMAD.MOV R15, RZ, RZ, R10 ;  /* 0x000000ffff0f3224 */ /* 0x000fe200078e020a */
[----:B------:R-:W-:Y:S01]  /*0810*/  FSETP.GEU.AND P5, PT, |R13|, |R0|, PT ;  /* 0x400000000d00720b */ /* 0x000fe20003fae200 */
[----:B------:R-:W-:-:S02]  /*0820*/  VIADD R8, R11, 0x1 ;  /* 0x000000010b087836 */ /* 0x000fc40000000000 */
[----:B------:R-:W-:Y:S02]  /*0830*/  @!P4 IMAD.MOV R8, RZ, RZ, R11 ;  /* 0x000000ffff08c224 */ /* 0x000fe400078e020b */
[----:B------:R-:W0:Y:S01]  /*0840*/  I2F.F64 R10, R15 ;  /* 0x0000000f000a7312 */ /* 0x000e220000201c00 */
[----:B------:R-:W-:Y:S01]  /*0850*/  FSEL R6, |R13|, |R0|, !P5 ;  /* 0x400000000d067208 */ /* 0x000fe20006800200 */
[----:B------:R-:W-:Y:S02]  /*0860*/  VIADD R16, R8, 0xffffffff ;  /* 0xffffffff08107836 */ /* 0x000fe40000000000 */
[C---:B------:R-:W-:Y:S01]  /*0870*/  FADD R5, -R14.reuse, R5 ;  /* 0x000000050e057221 */ /* 0x040fe20000000100 */
[----:B------:R-:W-:Y:S01]  /*0880*/  FADD R0, R14, -R9 ;  /* 0x800000090e007221 */ /* 0x000fe20000000000 */
[----:B------:R-:W-:Y:S02]  /*0890*/  @P0 IMAD.MOV R16, RZ, RZ, R8 ;  /* 0x000000ffff100224 */ /* 0x000fe400078e0208 */
[----:B------:R-:W1:Y:S02]  /*08a0*/  F2F.F64.F32 R6, R6 ;  /* 0x0000000600067310 */ /* 0x000e640000201800 */
[----:B------:R-:W-:-:S06]  /*08b0*/  FSETP.GEU.AND P0, PT, |R5|, |R0|, PT ;  /* 0x400000000500720b */ /* 0x000fcc0003f0e200 */
[----:B------:R-:W2:Y:S01]  /*08c0*/  I2F.F64 R8, R16 ;  /* 0x0000001000087312 */ /* 0x000ea20000201c00 */
[----:B------:R-:W-:Y:S01]  /*08d0*/  FSEL R5, |R5|, |R0|, !P0 ;  /* 0x4000000005057208 */ /* 0x000fe20004000200 */
[----:B0-----:R-:W-:-:S06]  /*08e0*/  DMUL R10, R10, 0.5 ;  /* 0x3fe000000a0a7828 */ /* 0x001fcc0000000000 */
[----:B------:R-:W0:Y:S02]  /*08f0*/  F2F.F64.F32 R12, R5 ;  /* 0x00000005000c7310 */ /* 0x000e240000201800 */
[----:B-1----:R-:W-:Y:S02]  /*0900*/  DMUL R6, R10, R6 ;  /* 0x000000060a067228 */ /* 0x002fe40000000000 */
[----:B--2---:R-:W-:-:S08]  /*0910*/  DMUL R8, R8, 0.5 ;  /* 0x3fe0000008087828 */ /* 0x004fd00000000000 */
[----:B------:R-:W1:Y:S01]  /*0920*/  F2F.F32.F64 R6, R6 ;  /* 0x0000000600067310 */ /* 0x000e620000301000 */
[----:B0-----:R-:W-:Y:S01]  /*0930*/  DMUL R12, R8, R12 ;  /* 0x0000000c080c7228 */ /* 0x001fe20000000000 */
[----:B---3--:R-:W-:-:S09]  /*0940*/  FADD R0, -R14, R3 ;  /* 0x000000030e007221 */ /* 0x008fd20000000100 */
[----:B------:R-:W0:Y:S01]  /*0950*/  F2F.F32.F64 R12, R12 ;  /* 0x0000000c000c7310 */ /* 0x000e220000301000 */
[----:B-1----:R-:W-:-:S04]  /*0960*/  FMUL R3, R6, R6 ;  /* 0x0000000606037220 */ /* 0x002fc80000400000 */
[----:B------:R-:W-:-:S04]  /*0970*/  FFMA R3, R0, R0, R3 ;  /* 0x0000000000037223 */ /* 0x000fc80000000003 */
[----:B0-----:R-:W-:-:S04]  /*0980*/  FFMA R3, R12, R12, R3 ;  /* 0x0000000c0c037223 */ /* 0x001fc80000000003 */
[----:B------:R-:W0:Y:S02]  /*0990*/  F2F.F64.F32 R10, R3 ;  /* 0x00000003000a7310 */ /* 0x000e240000201800 */
[----:B0-----:R-:W-:-:S06]  /*09a0*/  DADD R10, R10, UR4 ;  /* 0x000000040a0a7e29 */ /* 0x001fcc0008000000 */
[----:B------:R-:W0:Y:S04]  /*09b0*/  MUFU.RSQ64H R9, R11 ;  /* 0x0000000b00097308 */ /* 0x000e280000001c00 */
[----:B------:R-:W-:Y:S02]  /*09c0*/  VIADD R8, R11, 0xfcb00000 ;  /* 0xfcb000000b087836 */ /* 0x000fe40000000000 */
[----:B------:R-:W-:-:S04]  /*09d0*/  IMAD.MOV.U32 R12, RZ, RZ, 0x0 ;  /* 0x00000000ff0c7424 */ /* 0x000fc800078e00ff */
[----:B0-----:R-:W-:Y:S01]  /*09e0*/  DMUL R6, R8, R8 ;  /* 0x0000000808067228 */ /* 0x001fe20000000000 */
[----:B------:R-:W-:-:S07]  /*09f0*/  IMAD.MOV.U32 R13, RZ, RZ, 0x3fd80000 ;  /* 0x3fd80000ff0d7424 */ /* 0x000fce00078e00ff */
[----:B------:R-:W-:-:S08]  /*0a00*/  DFMA R6, R10, -R6, 1 ;  /* 0x3ff000000a06742b */ /* 0x000fd00000000806 */
[----:B------:R-:W-:Y:S02]  /*0a10*/  DFMA R12, R6, R12, 0.5 ;  /* 0x3fe00000060c742b */ /* 0x000fe4000000000c */
[----:B------:R-:W-:-:S08]  /*0a20*/  DMUL R6, R8, R6 ;  /* 0x0000000608067228 */ /* 0x000fd00000000000 */
[----:B------:R-:W-:Y:S01]  /*0a30*/  DFMA R14, R12, R6, R8 ;  /* 0x000000060c0e722b */ /* 0x000fe20000000008 */
[----:B------:R-:W-:-:S07]  /*0a40*/  ISETP.GE.U32.AND P0, PT, R8, 0x7ca00000, PT ;  /* 0x7ca000000800780c */ /* 0x000fce0003f06070 */
[----:B------:R-:W-:Y:S02]  /*0a50*/  DMUL R16, R10, R14 ;  /* 0x0000000e0a107228 */ /* 0x000fe40000000000 */
[----:B------:R-:W-:Y:S01]  /*0a60*/  IADD3 R13, PT, PT, R15, -0x100000, RZ ;  /* 0xfff000000f0d7810 */ /* 0x000fe20007ffe0ff */
[----:B------:R-:W-:-:S05]  /*0a70*/  IMAD.MOV.U32 R12, RZ, RZ, R14 ;  /* 0x000000ffff0c7224 */ /* 0x000fca00078e000e */
[----:B------:R-:W-:-:S08]  /*0a80*/  DFMA R18, R16, -R16, R10 ;  /* 0x800000101012722b */ /* 0x000fd0000000000a */
[----:B------:R-:W-:Y:S01]  /*0a90*/  DFMA R6, R18, R12, R16 ;  /* 0x0000000c1206722b */ /* 0x000fe20000000010 */
[----:B------:R-:W-:Y:S10]  /*0aa0*/  @!P0 BRA `(.L_x_4) ;  /* 0x0000000000108947 */ /* 0x000ff40003800000 */
[----:B------:R-:W-:-:S07]  /*0ab0*/  MOV R6, 0xad0 ;  /* 0x00000ad000067802 */ /* 0x000fce0000000f00 */
[----:B------:R-:W-:Y:S05]  /*0ac0*/  CALL.REL.NOINC `($__internal_0_$__cuda_sm20_dsqrt_rn_f64_mediumpath_v1) ;  /* 0x0000000000587944 */ /* 0x000fea0003c00000 */
[----:B------:R-:W-:Y:S02]  /*0ad0*/  IMAD.MOV.U32 R6, RZ, RZ, R8 ;  /* 0x000000ffff067224 */ /* 0x000fe400078e0008 */
[----:B------:R-:W-:-:S07]  /*0ae0*/  IMAD.MOV.U32 R7, RZ, RZ, R9 ;  /* 0x000000ffff077224 */ /* 0x000fce00078e0009 */
.L_x_4:
[----:B------:R-:W-:Y:S05]  /*0af0*/  BSYNC.RECONVERGENT B0 ;  /* 0x0000000000007941 */ /* 0x000fea0003800200 */
.L_x_3:
[----:B------:R-:W0:Y:S01]  /*0b00*/  F2F.F32.F64 R11, R6 ;  /* 0x00000006000b7310 */ /* 0x000e220000301000 */
[----:B------:R-:W-:Y:S07]  /*0b10*/  BSSY.RECONVERGENT B0, `(.L_x_5) ;  /* 0x000000c000007945 */ /* 0x000fee0003800200 */
[----:B0-----:R-:W0:Y:S08]  /*0b20*/  MUFU.RCP R3, R11 ;  /* 0x0000000b00037308 */ /* 0x001e300000001000 */
[----:B------:R-:W1:Y:S01]  /*0b30*/  FCHK P0, R0, R11 ;  /* 0x0000000b00007302 */ /* 0x000e620000000000 */
[----:B0-----:R-:W-:-:S04]  /*0b40*/  FFMA R8, -R11, R3, 1 ;  /* 0x3f8000000b087423 */ /* 0x001fc80000000103 */
[----:B------:R-:W-:-:S04]  /*0b50*/  FFMA R3, R3, R8, R3 ;  /* 0x0000000803037223 */ /* 0x000fc80000000003 */
[----:B------:R-:W-:-:S04]  /*0b60*/  FFMA R8, R0, R3, RZ ;  /* 0x0000000300087223 */ /* 0x000fc800000000ff */
[----:B------:R-:W-:-:S04]  /*0b70*/  FFMA R5, -R11, R8, R0 ;  /* 0x000000080b057223 */ /* 0x000fc80000000100 */
[----:B------:R-:W-:Y:S01]  /*0b80*/  FFMA R5, R3, R5, R8 ;  /* 0x0000000503057223 */ /* 0x000fe20000000008 */
[----:B-1----:R-:W-:Y:S06]  /*0b90*/  @!P0 BRA `(.L_x_6) ;  /* 0x00000000000c8947 */ /* 0x002fec0003800000 */
[----:B------:R-:W-:-:S07]  /*0ba0*/  MOV R6, 0xbc0 ;  /* 0x00000bc000067802 */ /* 0x000fce0000000f00 */
[----:B------:R-:W-:Y:S05]  /*0bb0*/  CALL.REL.NOINC `($__internal_1_$__cuda_sm3x_div_rn_noftz_f32_slowpath) ;  /* 0x0000000000c47944 */ /* 0x000fea0003c00000 */
[----:B------:R-:W-:-:S07]  /*0bc0*/  IMAD.MOV.U32 R5, RZ, RZ, R0 ;  /* 0x000000ffff057224 */ /* 0x000fce00078e0000 */
.L_x_6:
[----:B------:R-:W-:Y:S05]  /*0bd0*/  BSYNC.RECONVERGENT B0 ;  /* 0x0000000000007941 */ /* 0x000fea0003800200 */
.L_x_5:
[----:B------:R-:W0:Y:S02]  /*0be0*/  LDCU.64 UR4, c[0x0][0x388] ;  /* 0x00007100ff0477ac */ /* 0x000e240008000a00 */
[----:B0-----:R-:W-:-:S04]  /*0bf0*/  IADD3 R2, P0, PT, R2, UR4, RZ ;  /* 0x0000000402027c10 */ /* 0x001fc8000ff1e0ff */
[----:B------:R-:W-:-:S05]  /*0c00*/  IADD3.X R3, PT, PT, R4, UR5, RZ, P0, !PT ;  /* 0x0000000504037c10 */ /* 0x000fca00087fe4ff */
[----:B------:R-:W-:Y:S01]  /*0c10*/  STG.E desc[UR6][R2.64], R5 ;  /* 0x0000000502007986 */ /* 0x000fe2000c101906 */
[----:B------:R-:W-:Y:S05]  /*0c20*/  EXIT ;  /* 0x000000000000794d */ /* 0x000fea0003800000 */
        .weak           $__internal_0_$__cuda_sm20_dsqrt_rn_f64_mediumpath_v1
        .type           $__internal_0_$__cuda_sm20_dsqrt_rn_f64_mediumpath_v1,@function
        .size           $__internal_0_$__cuda_sm20_dsqrt_rn_f64_mediumpath_v1,($__internal_1_$__cuda_sm3x_div_rn_noftz_f32_slowpath - $__internal_0_$__cuda_sm20_dsqrt_rn_f64_mediumpath_v1)
$__internal_0_$__cuda_sm20_dsqrt_rn_f64_mediumpath_v1:
[----:B------:R-:W-:Y:S01]  /*0c30*/  ISETP.GE.U32.AND P0, PT, R8, -0x3400000, PT ;  /* 0xfcc000000800780c */ /* 0x000fe20003f06070 */
[----:B------:R-:W-:Y:S01]  /*0c40*/  BSSY.RECONVERGENT B1, `(.L_x_7) ;  /* 0x0000026000017945 */ /* 0x000fe20003800200 */
[----:B------:R-:W-:Y:S02]  /*0c50*/  IMAD.MOV.U32 R12, RZ, RZ, R14 ;  /* 0x000000ffff0c7224 */ /* 0x000fe400078e000e */
[----:B------:R-:W-:Y:S02]  /*0c60*/  IMAD.MOV.U32 R8, RZ, RZ, R18 ;  /* 0x000000ffff087224 */ /* 0x000fe400078e0012 */
[----:B------:R-:W-:-:S07]  /*0c70*/  IMAD.MOV.U32 R9, RZ, RZ, R19 ;  /* 0x000000ffff097224 */ /* 0x000fce00078e0013 */
[----:B------:R-:W-:Y:S05]  /*0c80*/  @!P0 BRA `(.L_x_8) ;  /* 0x0000000000208947 */ /* 0x000fea0003800000 */
[----:B------:R-:W-:-:S10]  /*0c90*/  DFMA.RM R8, R8, R12, R16 ;  /* 0x0000000c0808722b */ /* 0x000fd40000004010 */
[----:B------:R-:W-:-:S05]  /*0ca0*/  IADD3 R12, P0, PT, R8, 0x1, RZ ;  /* 0x00000001080c7810 */ /* 0x000fca0007f1e0ff */
[----:B------:R-:W-:-:S06]  /*0cb0*/  IMAD.X R13, RZ, RZ, R9, P0 ;  /* 0x000000ffff0d7224 */ /* 0x000fcc00000e0609 */
[----:B------:R-:W-:-:S08]  /*0cc0*/  DFMA.RP R10, -R8, R12, R10 ;  /* 0x0000000c080a722b */ /* 0x000fd0000000810a */
[----:B------:R-:W-:-:S06]  /*0cd0*/  DSETP.GT.AND P0, PT, R10, RZ, PT ;  /* 0x000000ff0a00722a */ /* 0x000fcc0003f04000 */
[----:B------:R-:W-:Y:S02]  /*0ce0*/  FSEL R8, R12, R8, P0 ;  /* 0x000000080c087208 */ /* 0x000fe40000000000 */
[----:B------:R-:W-:Y:S01]  /*0cf0*/  FSEL R9, R13, R9, P0 ;  /* 0x000000090d097208 */ /* 0x000fe20000000000 */
[----:B------:R-:W-:Y:S06]  /*0d00*/  BRA `(.L_x_9) ;  /* 0x0000000000647947 */ /* 0x000fec0003800000 */
.L_x_8:
[----:B------:R-:W-:-:S14]  /*0d10*/  DSETP.NE.AND P0, PT, R10, RZ, PT ;  /* 0x000000ff0a00722a */ /* 0x000fdc0003f05000 */
[----:B------:R-:W-:Y:S05]  /*0d20*/  @!P0 BRA `(.L_x_10) ;  /* 0x0000000000588947 */ /* 0x000fea0003800000 */
[----:B------:R-:W-:-:S13]  /*0d30*/  ISETP.GE.AND P0, PT, R11, RZ, PT ;  /* 0x000000ff0b00720c */ /* 0x000fda0003f06270 */
[----:B------:R-:W-:Y:S02]  /*0d40*/  @!P0 IMAD.MOV.U32 R8, RZ, RZ, 0x0 ;  /* 0x00000000ff088424 */ /* 0x000fe400078e00ff */
[----:B------:R-:W-:Y:S01]  /*0d50*/  @!P0 IMAD.MOV.U32 R9, RZ, RZ, -0x80000 ;  /* 0xfff80000ff098424 */ /* 0x000fe200078e00ff */
[----:B------:R-:W-:Y:S06]  /*0d60*/  @!P0 BRA `(.L_x_9) ;  /* 0x00000000004c8947 */ /* 0x000fec0003800000 */
[----:B------:R-:W-:-:S13]  /*0d70*/  ISETP.GT.AND P0, PT, R11, 0x7fefffff, PT ;  /* 0x7fefffff0b00780c */ /* 0x000fda0003f04270 */
[----:B------:R-:W-:Y:S05]  /*0d80*/  @P0 BRA `(.L_x_10) ;  /* 0x0000000000400947 */ /* 0x000fea0003800000 */
[----:B------:R-:W-:Y:S01]  /*0d90*/  DMUL R8, R10, 8.11296384146066816958e+31 ;  /* 0x469000000a087828 */ /* 0x000fe20000000000 */
[----:B------:R-:W-:Y:S02]  /*0da0*/  IMAD.MOV.U32 R14, RZ, RZ, 0x0 ;  /* 0x00000000ff0e7424 */ /* 0x000fe400078e00ff */
[----:B------:R-:W-:Y:S02]  /*0db0*/  IMAD.MOV.U32 R10, RZ, RZ, RZ ;  /* 0x000000ffff0a7224 */ /* 0x000fe400078e00ff */
[----:B------:R-:W-:Y:S01]  /*0dc0*/  IMAD.MOV.U32 R15, RZ, RZ, 0x3fd80000 ;  /* 0x3fd80000ff0f7424 */ /* 0x000fe200078e00ff */
[----:B------:R-:W0:Y:S03]  /*0dd0*/  MUFU.RSQ64H R11, R9 ;  /* 0x00000009000b7308 */ /* 0x000e260000001c00 */
[----:B0-----:R-:W-:-:S08]  /*0de0*/  DMUL R12, R10, R10 ;  /* 0x0000000a0a0c7228 */ /* 0x001fd00000000000 */
[----:B------:R-:W-:-:S08]  /*0df0*/  DFMA R12, R8, -R12, 1 ;  /* 0x3ff00000080c742b */ /* 0x000fd0000000080c */
[----:B------:R-:W-:Y:S02]  /*0e00*/  DFMA R14, R12, R14, 0.5 ;  /* 0x3fe000000c0e742b */ /* 0x000fe4000000000e */
[----:B------:R-:W-:-:S08]  /*0e10*/  DMUL R12, R10, R12 ;  /* 0x0000000c0a0c7228 */ /* 0x000fd00000000000 */
[----:B------:R-:W-:-:S08]  /*0e20*/  DFMA R12, R14, R12, R10 ;  /* 0x0000000c0e0c722b */ /* 0x000fd0000000000a */
[----:B------:R-:W-:Y:S02]  /*0e30*/  DMUL R10, R8, R12 ;  /* 0x0000000c080a7228 */ /* 0x000fe40000000000 */
[----:B------:R-:W-:-:S06]  /*0e40*/  VIADD R13, R13, 0xfff00000 ;  /* 0xfff000000d0d7836 */ /* 0x000fcc0000000000 */
[----:B------:R-:W-:-:S08]  /*0e50*/  DFMA R14, R10, -R10, R8 ;  /* 0x8000000a0a0e722b */ /* 0x000fd00000000008 */
[----:B------:R-:W-:-:S10]  /*0e60*/  DFMA R8, R12, R14, R10 ;  /* 0x0000000e0c08722b */ /* 0x000fd4000000000a */
[----:B------:R-:W-:Y:S01]  /*0e70*/  VIADD R9, R9, 0xfcb00000 ;  /* 0xfcb0000009097836 */ /* 0x000fe20000000000 */
[----:B------:R-:W-:Y:S06]  /*0e80*/  BRA `(.L_x_9) ;  /* 0x0000000000047947 */ /* 0x000fec0003800000 */
.L_x_10:
[----:B------:R-:W-:-:S11]  /*0e90*/  DADD R8, R10, R10 ;  /* 0x000000000a087229 */ /* 0x000fd6000000000a */
.L_x_9:
[----:B------:R-:W-:Y:S05]  /*0ea0*/  BSYNC.RECONVERGENT B1 ;  /* 0x0000000000017941 */ /* 0x000fea0003800200 */
.L_x_7:
[----:B------:R-:W-:-:S04]  /*0eb0*/  IMAD.MOV.U32 R7, RZ, RZ, 0x0 ;  /* 0x00000000ff077424 */ /* 0x000fc800078e00ff */
[----:B------:R-:W-:Y:S05]  /*0ec0*/  RET.REL.NODEC R6 `(D3_func3D) ;  /* 0xfffffff0064c7950 */ /* 0x000fea0003c3ffff */
        .weak           $__internal_1_$__cuda_sm3x_div_rn_noftz_f32_slowpath
        .type           $__internal_1_$__cuda_sm3x_div_rn_noftz_f32_slowpath,@function
        .size           $__internal_1_$__cuda_sm3x_div_rn_noftz_f32_slowpath,(.L_x_105 - $__internal_1_$__cuda_sm3x_div_rn_noftz_f32_slowpath)
$__internal_1_$__cuda_sm3x_div_rn_noftz_f32_slowpath:
[--C-:B------:R-:W-:Y:S01]  /*0ed0*/  SHF.R.U32.HI R5, RZ, 0x17, R11.reuse ;  /* 0x00000017ff057819 */ /* 0x100fe2000001160b */
[----:B------:R-:W-:Y:S01]  /*0ee0*/  BSSY.RECONVERGENT B1, `(.L_x_11) ;  /* 0x0000065000017945 */ /* 0x000fe20003800200 */
[----:B------:R-:W-:Y:S01]  /*0ef0*/  SHF.R.U32.HI R3, RZ, 0x17, R0 ;  /* 0x00000017ff037819 */ /* 0x000fe20000011600 */
[----:B------:R-:W-:Y:S01]  /*0f00*/  IMAD.MOV.U32 R8, RZ, RZ, R11 ;  /* 0x000000ffff087224 */ /* 0x000fe200078e000b */
[----:B------:R-:W-:Y:S02]  /*0f10*/  LOP3.LUT R13, R5, 0xff, RZ, 0xc0, !PT ;  /* 0x000000ff050d7812 */ /* 0x000fe400078ec0ff */
[----:B------:R-:W-:Y:S02]  /*0f20*/  LOP3.LUT R5, R3, 0xff, RZ, 0xc0, !PT ;  /* 0x000000ff03057812 */ /* 0x000fe400078ec0ff */
[----:B------:R-:W-:Y:S01]  /*0f30*/  MOV R7, R0 ;  /* 0x0000000000077202 */ /* 0x000fe20000000f00 */
[----:B------:R-:W-:Y:S02]  /*0f40*/  VIADD R12, R13, 0xffffffff ;  /* 0xffffffff0d0c7836 */ /* 0x000fe40000000000 */
[----:B------:R-:W-:-:S03]  /*0f50*/  VIADD R10, R5, 0xffffffff ;  /* 0xffffffff050a7836 */ /* 0x000fc60000000000 */
[----:B------:R-:W-:-:S04]  /*0f60*/  ISETP.GT.U32.AND P0, PT, R12, 0xfd, PT ;  /* 0x000000fd0c00780c */ /* 0x000fc80003f04070 */
[----:B------:R-:W-:-:S13]  /*0f70*/  ISETP.GT.U32.OR P0, PT, R10, 0xfd, P0 ;  /* 0x000000fd0a00780c */ /* 0x000fda0000704470 */
[----:B------:R-:W-:Y:S01]  /*0f80*/  @!P0 IMAD.MOV.U32 R9, RZ, RZ, RZ ;  /* 0x000000ffff098224 */ /* 0x000fe200078e00ff */
[----:B------:R-:W-:Y:S06]  /*0f90*/  @!P0 BRA `(.L_x_12) ;  /* 0x0000000000608947 */ /* 0x000fec0003800000 */
[----:B------:R-:W-:Y:S01]  /*0fa0*/  FSETP.GTU.FTZ.AND P0, PT, |R0|, +INF , PT ;  /* 0x7f8000000000780b */ /* 0x000fe20003f1c200 */
[----:B------:R-:W-:Y:S01]  /*0fb0*/  IMAD.MOV.U32 R3, RZ, RZ, R11 ;  /* 0x000000ffff037224 */ /* 0x000fe200078e000b */
[----:B------:R-:W-:-:S04]  /*0fc0*/  FSETP.GTU.FTZ.AND P1, PT, |R11|, +INF , PT ;  /* 0x7f8000000b00780b */ /* 0x000fc80003f3c200 */
[----:B------:R-:W-:-:S13]  /*0fd0*/  PLOP3.LUT P0, PT, P0, P1, PT, 0xf8, 0x8f ;  /* 0x00000000008f781c */ /* 0x000fda0000703f70 */
[----:B------:R-:W-:Y:S05]  /*0fe0*/  @P0 BRA `(.L_x_13) ;  /* 0x00000004004c0947 */ /* 0x000fea0003800000 */
[----:B------:R-:W-:-:S13]  /*0ff0*/  LOP3.LUT P0, RZ, R8, 0x7fffffff, R7, 0xc8, !PT ;  /* 0x7fffffff08ff7812 */ /* 0x000fda000780c807 */
[----:B------:R-:W-:Y:S05]  /*1000*/  @!P0 BRA `(.L_x_14) ;  /* 0x00000004003c8947 */ /* 0x000fea0003800000 */
[C---:B------:R-:W-:Y:S02]  /*1010*/  FSETP.NEU.FTZ.AND P0, PT, |R0|.reuse, +INF , PT ;  /* 0x7f8000000000780b */ /* 0x040fe40003f1d200 */
[----:B------:R-:W-:Y:S02]  /*1020*/  FSETP.NEU.FTZ.AND P2, PT, |R3|, +INF , PT ;  /* 0x7f8000000300780b */ /* 0x000fe40003f5d200 */
[----:B------:R-:W-:-:S11]  /*1030*/  FSETP.NEU.FTZ.AND P1, PT, |R0|, +INF , PT ;  /* 0x7f8000000000780b */ /* 0x000fd60003f3d200 */
[----:B------:R-:W-:Y:S05]  /*1040*/  @!P2 BRA !P0, `(.L_x_14) ;  /* 0x00000004002ca947 */ /* 0x000fea0004000000 */
[----:B------:R-:W-:-:S04]  /*1050*/  LOP3.LUT P0, RZ, R7, 0x7fffffff, RZ, 0xc0, !PT ;  /* 0x7fffffff07ff7812 */ /* 0x000fc8000780c0ff */
[----:B------:R-:W-:-:S13]  /*1060*/  PLOP3.LUT P0, PT, P2, P0, PT, 0x2f, 0xf2 ;  /* 0x0000000000f2781c */ /* 0x000fda0001700577 */
[----:B------:R-:W-:Y:S05]  /*1070*/  @P0 BRA `(.L_x_15) ;  /* 0x0000000400180947 */ /* 0x000fea0003800000 */
[----:B------:R-:W-:-:S04]  /*1080*/  LOP3.LUT P0, RZ, R8, 0x7fffffff, RZ, 0xc0, !PT ;  /* 0x7fffffff08ff7812 */ /* 0x000fc8000780c0ff */
[----:B------:R-:W-:-:S13]  /*1090*/  PLOP3.LUT P0, PT, P1, P0, PT, 0x2f, 0xf2 ;  /* 0x0000000000f2781c */ /* 0x000fda0000f00577 */
[----:B------:R-:W-:Y:S05]  /*10a0*/  @P0 BRA `(.L_x_16) ;  /* 0x0000000400000947 */ /* 0x000fea0003800000 */
[----:B------:R-:W-:Y:S02]  /*10b0*/  ISETP.GE.AND P0, PT, R10, RZ, PT ;  /* 0x000000ff0a00720c */ /* 0x000fe40003f06270 */
[----:B------:R-:W-:-:S11]  /*10c0*/  ISETP.GE.AND P1, PT, R12, RZ, PT ;  /* 0x000000ff0c00720c */ /* 0x000fd60003f26270 */
[----:B------:R-:W-:Y:S02]  /*10d0*/  @P0 IMAD.MOV.U32 R9, RZ, RZ, RZ ;  /* 0x000000ffff090224 */ /* 0x000fe400078e00ff */
[----:B------:R-:W-:Y:S01]  /*10e0*/  @!P0 FFMA R7, R0, 1.84467440737095516160e+19, RZ ;  /* 0x5f80000000078823 */ /* 0x000fe200000000ff */
[----:B------:R-:W-:Y:S02]  /*10f0*/  @!P0 IMAD.MOV.U32 R9, RZ, RZ, -0x40 ;  /* 0xffffffc0ff098424 */ /* 0x000fe400078e00ff */
[----:B------:R-:W-:Y:S02]  /*1100*/  @!P1 FFMA R8, R3, 1.84467440737095516160e+19, RZ ;  /* 0x5f80000003089823 */ /* 0x000fe400000000ff */
[----:B------:R-:W-:-:S07]  /*1110*/  @!P1 VIADD R9, R9, 0x40 ;  /* 0x0000004009099836 */ /* 0x000fce0000000000 */
.L_x_12:
[----:B------:R-:W-:Y:S01]  /*1120*/  LEA R3, R13, 0xc0800000, 0x17 ;  /* 0xc08000000d037811 */ /* 0x000fe200078eb8ff */
[----:B------:R-:W-:Y:S04]  /*1130*/  BSSY.RECONVERGENT B2, `(.L_x_17) ;  /* 0x0000036000027945 */ /* 0x000fe80003800200 */
[----:B------:R-:W-:Y:S02]  /*1140*/  IMAD.IADD R3, R8, 0x1, -R3 ;  /* 0x0000000108037824 */ /* 0x000fe400078e0a03 */
[----:B------:R-:W-:Y:S02]  /*1150*/  VIADD R8, R5, 0xffffff81 ;  /* 0xffffff8105087836 */ /* 0x000fe40000000000 */
[----:B------:R-:W0:Y:S01]  /*1160*/  MUFU.RCP R10, R3 ;  /* 0x00000003000a7308 */ /* 0x000e220000001000 */
[----:B------:R-:W-:Y:S01]  /*1170*/  FADD.FTZ R11, -R3, -RZ ;  /* 0x800000ff030b7221 */ /* 0x000fe20000010100 */
[C---:B------:R-:W-:Y:S01]  /*1180*/  IMAD R0, R8.reuse, -0x800000, R7 ;  /* 0xff80000008007824 */ /* 0x040fe200078e0207 */
[----:B------:R-:W-:-:S05]  /*1190*/  IADD3 R8, PT, PT, R8, 0x7f, -R13 ;  /* 0x0000007f08087810 */ /* 0x000fca0007ffe80d */
[----:B------:R-:W-:Y:S02]  /*11a0*/  IMAD.IADD R8, R8, 0x1, R9 ;  /* 0x0000000108087824 */ /* 0x000fe400078e0209 */
[----:B0-----:R-:W-:-:S04]  /*11b0*/  FFMA R5, R10, R11, 1 ;  /* 0x3f8000000a057423 */ /* 0x001fc8000000000b */
[----:B------:R-:W-:-:S04]  /*11c0*/  FFMA R12, R10, R5, R10 ;  /* 0x000000050a0c7223 */ /* 0x000fc8000000000a */
[----:B------:R-:W-:-:S04]  /*11d0*/  FFMA R5, R0, R12, RZ ;  /* 0x0000000c00057223 */ /* 0x000fc800000000ff */
[----:B------:R-:W-:-:S04]  /*11e0*/  FFMA R10, R11, R5, R0 ;  /* 0x000000050b0a7223 */ /* 0x000fc80000000000 */
[----:B------:R-:W-:-:S04]  /*11f0*/  FFMA R7, R12, R10, R5 ;  /* 0x0000000a0c077223 */ /* 0x000fc80000000005 */
[----:B------:R-:W-:-:S04]  /*1200*/  FFMA R10, R11, R7, R0 ;  /* 0x000000070b0a7223 */ /* 0x000fc80000000000 */
[----:B------:R-:W-:-:S05]  /*1210*/  FFMA R0, R12, R10, R7 ;  /* 0x0000000a0c007223 */ /* 0x000fca0000000007 */
[----:B------:R-:W-:-:S04]  /*1220*/  SHF.R.U32.HI R3, RZ, 0x17, R0 ;  /* 0x00000017ff037819 */ /* 0x000fc80000011600 */
[----:B------:R-:W-:-:S05]  /*1230*/  LOP3.LUT R3, R3, 0xff, RZ, 0xc0, !PT ;  /* 0x000000ff03037812 */ /* 0x000fca00078ec0ff */
[----:B------:R-:W-:-:S04]  /*1240*/  IMAD.IADD R9, R3, 0x1, R8 ;  /* 0x0000000103097824 */ /* 0x000fc800078e0208 */
[----:B------:R-:W-:-:S05]  /*1250*/  VIADD R3, R9, 0xffffffff ;  /* 0xffffffff09037836 */ /* 0x000fca0000000000 */
[----:B------:R-:W-:-:S13]  /*1260*/  ISETP.GE.U32.AND P0, PT, R3, 0xfe, PT ;  /* 0x000000fe0300780c */ /* 0x000fda0003f06070 */
[----:B------:R-:W-:Y:S05]  /*1270*/  @!P0 BRA `(.L_x_18) ;  /* 0x0000000000808947 */ /* 0x000fea0003800000 */
[----:B------:R-:W-:-:S13]  /*1280*/  ISETP.GT.AND P0, PT, R9, 0xfe, PT ;  /* 0x000000fe0900780c */ /* 0x000fda0003f04270 */
[----:B------:R-:W-:Y:S05]  /*1290*/  @P0 BRA `(.L_x_19) ;  /* 0x00000000006c0947 */ /* 0x000fea0003800000 */
[----:B------:R-:W-:-:S13]  /*12a0*/  ISETP.GE.AND P0, PT, R9, 0x1, PT ;  /* 0x000000010900780c */ /* 0x000fda0003f06270 */
[----:B------:R-:W-:Y:S05]  /*12b0*/  @P0 BRA `(.L_x_20) ;  /* 0x0000000000740947 */ /* 0x000fea0003800000 */
[----:B------:R-:W-:Y:S02]  /*12c0*/  ISETP.GE.AND P0, PT, R9, -0x18, PT ;  /* 0xffffffe80900780c */ /* 0x000fe40003f06270 */
[----:B------:R-:W-:-:S11]  /*12d0*/  LOP3.LUT R0, R0, 0x80000000, RZ, 0xc0, !PT ;  /* 0x8000000000007812 */ /* 0x000fd600078ec0ff */
[----:B------:R-:W-:Y:S05]  /*12e0*/  @!P0 BRA `(.L_x_20) ;  /* 0x0000000000688947 */ /* 0x000fea0003800000 */
[CCC-:B------:R-:W-:Y:S01]  /*12f0*/  FFMA.RZ R3, R12.reuse, R10.reuse, R7.reuse ;  /* 0x0000000a0c037223 */ /* 0x1c0fe2000000c007 */
[CCC-:B------:R-:W-:Y:S01]  /*1300*/  FFMA.RM R8, R12.reuse, R10.reuse, R7.reuse ;  /* 0x0000000a0c087223 */ /* 0x1c0fe20000004007 */
[C---:B------:R-:W-:Y:S02]  /*1310*/  ISETP.NE.AND P2, PT, R9.reuse, RZ, PT ;  /* 0x000000ff0900720c */ /* 0x040fe40003f45270 */
[----:B------:R-:W-:Y:S02]  /*1320*/  ISETP.NE.AND P1, PT, R9, RZ, PT ;  /* 0x000000ff0900720c */ /* 0x000fe40003f25270 */
[----:B------:R-:W-:Y:S01]  /*1330*/  LOP3.LUT R5, R3, 0x7fffff, RZ, 0xc0, !PT ;  /* 0x007fffff03057812 */ /* 0x000fe200078ec0ff */
[----:B------:R-:W-:Y:S01]  /*1340*/  FFMA.RP R3, R12, R10, R7 ;  /* 0x0000000a0c037223 */ /* 0x000fe20000008007 */
[----:B------:R-:W-:Y:S02]  /*1350*/  VIADD R10, R9, 0x20 ;  /* 0x00000020090a7836 */ /* 0x000fe40000000000 */
[----:B------:R-:W-:Y:S01]  /*1360*/  LOP3.LUT R5, R5, 0x800000, RZ, 0xfc, !PT ;  /* 0x0080000005057812 */ /* 0x000fe200078efcff */
[----:B------:R-:W-:Y:S01]  /*1370*/  IMAD.MOV R7, RZ, RZ, -R9 ;  /* 0x000000ffff077224 */ /* 0x000fe200078e0a09 */
[----:B------:R-:W-:-:S02]  /*1380*/  FSETP.NEU.FTZ.AND P0, PT, R3, R8, PT ;  /* 0x000000080300720b */ /* 0x000fc40003f1d000 */
[----:B------:R-:W-:Y:S02]  /*1390*/  SHF.L.U32 R10, R5, R10, RZ ;  /* 0x0000000a050a7219 */ /* 0x000fe400000006ff */
[----:B------:R-:W-:Y:S02]  /*13a0*/  SEL R8, R7, RZ, P2 ;  /* 0x000000ff07087207 */ /* 0x000fe40001000000 */
[----:B------:R-:W-:Y:S02]  /*13b0*/  ISETP.NE.AND P1, PT, R10, RZ, P1 ;  /* 0x000000ff0a00720c */ /* 0x000fe40000f25270 */
[----:B------:R-:W-:Y:S02]  /*13c0*/  SHF.R.U32.HI R8, RZ, R8, R5 ;  /* 0x00000008ff087219 */ /* 0x000fe40000011605 */
[----:B------:R-:W-:Y:S02]  /*13d0*/  PLOP3.LUT P0, PT, P0, P1, PT, 0xf8, 0x8f ;  /* 0x00000000008f781c */ /* 0x000fe40000703f70 */
[----:B------:R-:W-:-:S02]  /*13e0*/  SHF.R.U32.HI R10, RZ, 0x1, R8 ;  /* 0x00000001ff0a7819 */ /* 0x000fc40000011608 */
[----:B------:R-:W-:-:S04]  /*13f0*/  SEL R3, RZ, 0x1, !P0 ;  /* 0x00000001ff037807 */ /* 0x000fc80004000000 */
[----:B------:R-:W-:-:S04]  /*1400*/  LOP3.LUT R3, R3, 0x1, R10, 0xf8, !PT ;  /* 0x0000000103037812 */ /* 0x000fc800078ef80a */
[----:B------:R-:W-:-:S05]  /*1410*/  LOP3.LUT R3, R3, R8, RZ, 0xc0, !PT ;  /* 0x0000000803037212 */ /* 0x000fca00078ec0ff */
[----:B------:R-:W-:-:S05]  /*1420*/  IMAD.IADD R3, R10, 0x1, R3 ;  /* 0x000000010a037824 */ /* 0x000fca00078e0203 */
[----:B------:R-:W-:Y:S01]  /*1430*/  LOP3.LUT R0, R3, R0, RZ, 0xfc, !PT ;  /* 0x0000000003007212 */ /* 0x000fe200078efcff */
[----:B------:R-:W-:Y:S06]  /*1440*/  BRA `(.L_x_20) ;  /* 0x0000000000107947 */ /* 0x000fec0003800000 */
.L_x_19:
[----:B------:R-:W-:-:S04]  /*1450*/  LOP3.LUT R0, R0, 0x80000000, RZ, 0xc0, !PT ;  /* 0x8000000000007812 */ /* 0x000fc800078ec0ff */
[----:B------:R-:W-:Y:S01]  /*1460*/  LOP3.LUT R0, R0, 0x7f800000, RZ, 0xfc, !PT ;  /* 0x7f80000000007812 */ /* 0x000fe200078efcff */
[----:B------:R-:W-:Y:S06]  /*1470*/  BRA `(.L_x_20) ;  /* 0x0000000000047947 */ /* 0x000fec0003800000 */
.L_x_18:
[----:B------:R-:W-:-:S07]  /*1480*/  IMAD R0, R8, 0x800000, R0 ;  /* 0x0080000008007824 */ /* 0x000fce00078e0200 */
.L_x_20:
[----:B------:R-:W-:Y:S05]  /*1490*/  BSYNC.RECONVERGENT B2 ;  /* 0x0000000000027941 */ /* 0x000fea0003800200 */
.L_x_17:
[----:B------:R-:W-:Y:S05]  /*14a0*/  BRA `(.L_x_21) ;  /* 0x0000000000207947 */ /* 0x000fea0003800000 */
.L_x_16:
[----:B------:R-:W-:-:S04]  /*14b0*/  LOP3.LUT R0, R8, 0x80000000, R7, 0x48, !PT ;  /* 0x8000000008007812 */ /* 0x000fc800078e4807 */
[----:B------:R-:W-:Y:S01]  /*14c0*/  LOP3.LUT R0, R0, 0x7f800000, RZ, 0xfc, !PT ;  /* 0x7f80000000007812 */ /* 0x000fe200078efcff */
[----:B------:R-:W-:Y:S06]  /*14d0*/  BRA `(.L_x_21) ;  /* 0x0000000000147947 */ /* 0x000fec0003800000 */
.L_x_15:
[----:B------:R-:W-:Y:S01]  /*14e0*/  LOP3.LUT R0, R8, 0x80000000, R7, 0x48, !PT ;  /* 0x8000000008007812 */ /* 0x000fe200078e4807 */
[----:B------:R-:W-:Y:S06]  /*14f0*/  BRA `(.L_x_21) ;  /* 0x00000000000c7947 */ /* 0x000fec0003800000 */
.L_x_14:
[----:B------:R-:W0:Y:S01]  /*1500*/  MUFU.RSQ R0, -QNAN ;  /* 0xffc0000000007908 */ /* 0x000e220000001400 */
[----:B------:R-:W-:Y:S05]  /*1510*/  BRA `(.L_x_21) ;  /* 0x0000000000047947 */ /* 0x000fea0003800000 */
.L_x_13:
[----:B------:R-:W-:-:S07]  /*1520*/  FADD.FTZ R0, R0, R3 ;  /* 0x0000000300007221 */ /* 0x000fce0000010000 */
.L_x_21:
[----:B------:R-:W-:Y:S05]  /*1530*/  BSYNC.RECONVERGENT B1 ;  /* 0x0000000000017941 */ /* 0x000fea0003800200 */
.L_x_11:
[----:B------:R-:W-:-:S04]  /*1540*/  IMAD.MOV.U32 R7, RZ, RZ, 0x0 ;  /* 0x00000000ff077424 */ /* 0x000fc800078e00ff */
[----:B0-----:R-:W-:Y:S05]  /*1550*/  RET.REL.NODEC R6 `(D3_func3D) ;  /* 0xffffffe806a87950 */ /* 0x001fea0003c3ffff */
.L_x_22:
        /* <DEDUP_REMOVED lines=10> */
.L_x_105:


//--------------------- .text.D2_func3D           --------------------------
	.section	.text.D2_func3D,"ax",@progbits
	.align	128
        .global         D2_func3D
        .type           D2_func3D,@function
        .size           D2_func3D,(.L_x_107 - D2_func3D)
        .other          D2_func3D,@"STO_CUDA_ENTRY STV_DEFAULT"
D2_func3D:
.text.D2_func3D:
        /* <DEDUP_REMOVED lines=21> */
[C---:B------:R-:W-:Y:S01]  /*0150*/  IADD3 R17, P1, PT, R19.reuse, 0x1, RZ ;  /* 0x0000000113117810 */ /* 0x040fe20007f3e0ff */
[----:B------:R-:W-:Y:S01]  /*0160*/  IMAD.MOV.U32 R5, RZ, RZ, RZ ;  /* 0x000000ffff057224 */ /* 0x000fe200078e00ff */
[----:B------:R-:W-:Y:S01]  /*0170*/  UIMAD UR4, UR10, UR11, URZ ;  /* 0x0000000b0a0472a4 */ /* 0x000fe2000f8e02ff */
[C---:B------:R-:W-:Y:S01]  /*0180*/  IADD3 R16, P4, PT, R19.reuse, -0x1, RZ ;  /* 0xffffffff13107810 */ /* 0x040fe20007f9e0ff */
[----:B------:R-:W-:Y:S01]  /*0190*/  IMAD R18, R19, UR5, RZ ;  /* 0x0000000513127c24 */ /* 0x000fe2000f8e02ff */
[----:B------:R-:W-:Y:S01]  /*01a0*/  IADD3 R15, P2, PT, R9, 0x1, RZ ;  /* 0x00000001090f7810 */ /* 0x000fe20007f5e0ff */
[----:B------:R-:W-:Y:S01]  /*01b0*/  IMAD.WIDE.U32 R6, R19, UR10, R4 ;  /* 0x0000000a13067c25 */ /* 0x000fe2000f8e0004 */
[----:B------:R-:W-:Y:S01]  /*01c0*/  ISETP.GE.U32.AND P0, PT, R17, UR11, PT ;  /* 0x0000000b11007c0c */ /* 0x000fe2000bf06070 */
[----:B------:R-:W-:Y:S01]  /*01d0*/  USHF.R.S32.HI UR8, URZ, 0x1f, UR4 ;  /* 0x0000001fff087899 */ /* 0x000fe20008011404 */
[----:B------:R-:W-:Y:S01]  /*01e0*/  IADD3 R20, P3, PT, R9, -0x1, RZ ;  /* 0xffffffff09147810 */ /* 0x000fe20007f7e0ff */
[----:B------:R-:W-:Y:S01]  /*01f0*/  IMAD.X R8, RZ, RZ, RZ, P1 ;  /* 0x000000ffff087224 */ /* 0x000fe200008e06ff */
[----:B------:R-:W0:Y:S01]  /*0200*/  LDCU.64 UR12, c[0x0][0x380] ;  /* 0x00007000ff0c77ac */ /* 0x000e220008000a00 */
[----:B------:R-:W-:Y:S01]  /*0210*/  IMAD.IADD R7, R7, 0x1, R18 ;  /* 0x0000000107077824 */ /* 0x000fe200078e0212 */
[----:B------:R-:W-:Y:S01]  /*0220*/  ISETP.GE.U32.AND P1, PT, R15, UR7, PT ;  /* 0x000000070f007c0c */ /* 0x000fe2000bf26070 */
[----:B------:R-:W-:Y:S01]  /*0230*/  IMAD.X R13, RZ, RZ, -0x1, P4 ;  /* 0xffffffffff0d7424 */ /* 0x000fe200020e06ff */
[C---:B------:R-:W-:Y:S01]  /*0240*/  ISETP.GE.U32.AND.EX P0, PT, R8.reuse, RZ, PT, P0 ;  /* 0x000000ff0800720c */ /* 0x040fe20003f06100 */
[----:B------:R-:W-:Y:S01]  /*0250*/  IMAD.X R12, RZ, RZ, RZ, P2 ;  /* 0x000000ffff0c7224 */ /* 0x000fe200010e06ff */
[----:B------:R-:W1:Y:S01]  /*0260*/  LDCU.64 UR6, c[0x0][0x358] ;  /* 0x00006b00ff0677ac */ /* 0x000e620008000a00 */
[----:B------:R-:W-:Y:S01]  /*0270*/  IMAD.WIDE.U32 R10, R9, UR4, R4 ;  /* 0x00000004090a7c25 */ /* 0x000fe2000f8e0004 */
[----:B------:R-:W-:-:S02]  /*0280*/  SEL R5, R8, R13, !P0 ;  /* 0x0000000d08057207 */ /* 0x000fc40004000000 */
[----:B------:R-:W-:Y:S01]  /*0290*/  ISETP.GE.U32.AND.EX P1, PT, R12, RZ, PT, P1 ;  /* 0x000000ff0c00720c */ /* 0x000fe20003f26110 */
[C---:B------:R-:W-:Y:S02]  /*02a0*/  IMAD R0, R9.reuse, UR8, RZ ;  /* 0x0000000809007c24 */ /* 0x040fe4000f8e02ff */
[----:B------:R-:W-:Y:S01]  /*02b0*/  IMAD.WIDE.U32 R2, R9, UR4, R6 ;  /* 0x0000000409027c25 */ /* 0x000fe2000f8e0006 */
[----:B------:R-:W-:-:S03]  /*02c0*/  SEL R15, R15, R20, !P1 ;  /* 0x000000140f0f7207 */ /* 0x000fc60004800000 */
[----:B------:R-:W-:Y:S02]  /*02d0*/  IMAD.X R21, RZ, RZ, -0x1, P3 ;  /* 0xffffffffff157424 */ /* 0x000fe400018e06ff */
[----:B------:R-:W-:Y:S01]  /*02e0*/  IMAD.IADD R23, R3, 0x1, R0 ;  /* 0x0000000103177824 */ /* 0x000fe200078e0200 */
[----:B------:R-:W-:Y:S01]  /*02f0*/  SEL R3, R17, R16, !P0 ;  /* 0x0000001011037207 */ /* 0x000fe20004000000 */
[----:B------:R-:W-:Y:S01]  /*0300*/  IMAD R14, R5, UR10, RZ ;  /* 0x0000000a050e7c24 */ /* 0x000fe2000f8e02ff */
[----:B------:R-:W-:Y:S01]  /*0310*/  SEL R12, R12, R21, !P1 ;  /* 0x000000150c0c7207 */ /* 0x000fe20004800000 */
[----:B------:R-:W-:Y:S01]  /*0320*/  IMAD.IADD R11, R0, 0x1, R11 ;  /* 0x00000001000b7824 */ /* 0x000fe200078e020b */
[C---:B------:R-:W-:Y:S01]  /*0330*/  SHF.L.U64.HI R8, R2.reuse, 0x2, R23 ;  /* 0x0000000202087819 */ /* 0x040fe20000010217 */
[----:B------:R-:W-:Y:S01]  /*0340*/  IMAD.SHL.U32 R5, R2, 0x4, RZ ;  /* 0x0000000402057824 */ /* 0x000fe200078e00ff */
[----:B------:R-:W-:Y:S01]  /*0350*/  ISETP.NE.AND P0, PT, R19, RZ, PT ;  /* 0x000000ff1300720c */ /* 0x000fe20003f05270 */
[----:B------:R-:W-:-:S02]  /*0360*/  IMAD R17, R3, UR5, R14 ;  /* 0x0000000503117c24 */ /* 0x000fc4000f8e020e */
[----:B------:R-:W-:Y:S01]  /*0370*/  IMAD.WIDE.U32 R2, R3, UR10, R10 ;  /* 0x0000000a03027c25 */ /* 0x000fe2000f8e000a */
[----:B------:R-:W-:-:S03]  /*0380*/  SEL R22, R13, RZ, P0 ;  /* 0x000000ff0d167207 */ /* 0x000fc60000000000 */
[----:B------:R-:W-:Y:S01]  /*0390*/  IMAD R14, R12, UR4, RZ ;  /* 0x000000040c0e7c24 */ /* 0x000fe2000f8e02ff */
[----:B0-----:R-:W-:Y:S01]  /*03a0*/  LEA R12, P1, R2, UR12, 0x2 ;  /* 0x0000000c020c7c11 */ /* 0x001fe2000f8210ff */
[----:B------:R-:W-:Y:S01]  /*03b0*/  IMAD.IADD R3, R3, 0x1, R17 ;  /* 0x0000000103037824 */ /* 0x000fe200078e0211 */
[----:B------:R-:W-:Y:S01]  /*03c0*/  SEL R17, R16, 0x1, P0 ;  /* 0x0000000110117807 */ /* 0x000fe20000000000 */
[----:B------:R-:W-:Y:S01]  /*03d0*/  IMAD R23, R15, UR8, R14 ;  /* 0x000000080f177c24 */ /* 0x000fe2000f8e020e */
[----:B------:R-:W-:Y:S01]  /*03e0*/  IADD3 R16, P0, PT, R5, UR12, RZ ;  /* 0x0000000c05107c10 */ /* 0x000fe2000ff1e0ff */
[----:B------:R-:W-:Y:S01]  /*03f0*/  IMAD.WIDE.U32 R14, R15, UR4, R6 ;  /* 0x000000040f0e7c25 */ /* 0x000fe2000f8e0006 */
[----:B------:R-:W-:Y:S02]  /*0400*/  LEA.HI.X R13, R2, UR13, R3, 0x2, P1 ;  /* 0x0000000d020d7c11 */ /* 0x000fe400088f1403 */
[----:B------:R-:W-:Y:S01]  /*0410*/  ISETP.NE.AND P1, PT, R9, RZ, PT ;  /* 0x000000ff0900720c */ /* 0x000fe20003f25270 */
[----:B------:R-:W-:Y:S01]  /*0420*/  IMAD.IADD R3, R15, 0x1, R23 ;  /* 0x000000010f037824 */ /* 0x000fe200078e0217 */
[----:B------:R-:W-:Y:S01]  /*0430*/  LEA R2, P2, R14, UR12, 0x2 ;  /* 0x0000000c0e027c11 */ /* 0x000fe2000f8410ff */
[----:B------:R-:W-:Y:S01]  /*0440*/  IMAD R22, R22, UR10, RZ ;  /* 0x0000000a16167c24 */ /* 0x000fe2000f8e02ff */
[----:B-1----:R-:W2:Y:S01]  /*0450*/  LDG.E R12, desc[UR6][R12.64] ;  /* 0x000000060c0c7981 */ /* 0x002ea2000c1e1900 */
[----:B------:R-:W-:Y:S01]  /*0460*/  IMAD.WIDE.U32 R10, R17, UR10, R10 ;  /* 0x0000000a110a7c25 */ /* 0x000fe2000f8e000a */
[----:B------:R-:W-:-:S02]  /*0470*/  LEA.HI.X R3, R14, UR13, R3, 0x2, P2 ;  /* 0x0000000d0e037c11 */ /* 0x000fc400090f1403 */
[----:B------:R-:W-:Y:S01]  /*0480*/  SEL R14, R21, RZ, P1 ;  /* 0x000000ff150e7207 */ /* 0x000fe20000800000 */
[----:B------:R-:W-:Y:S01]  /*0490*/  IMAD R15, R17, UR5, R22 ;  /* 0x00000005110f7c24 */ /* 0x000fe2000f8e0216 */
[----:B------:R-:W-:Y:S01]  /*04a0*/  IADD3.X R17, PT, PT, R8, UR13, RZ, P0, !PT ;  /* 0x0000000d08117c10 */ /* 0x000fe200087fe4ff */
[----:B------:R-:W3:Y:S01]  /*04b0*/  LDG.E R2, desc[UR6][R2.64] ;  /* 0x0000000602027981 */ /* 0x000ee2000c1e1900 */
[----:B------:R-:W-:Y:S01]  /*04c0*/  SEL R21, R20, 0x1, P1 ;  /* 0x0000000114157807 */ /* 0x000fe20000800000 */
[----:B------:R-:W-:Y:S01]  /*04d0*/  IMAD R20, R14, UR4, RZ ;  /* 0x000000040e147c24 */ /* 0x000fe2000f8e02ff */
[----:B------:R-:W-:Y:S01]  /*04e0*/  LEA R14, P0, R10, UR12, 0x2 ;  /* 0x0000000c0a0e7c11 */ /* 0x000fe2000f8010ff */
[----:B------:R-:W-:Y:S01]  /*04f0*/  IMAD.IADD R15, R11, 0x1, R15 ;  /* 0x000000010b0f7824 */ /* 0x000fe200078e020f */
[----:B------:R0:W2:Y:S01]  /*0500*/  LDG.E R17, desc[UR6][R16.64] ;  /* 0x0000000610117981 */ /* 0x0000a2000c1e1900 */
[----:B------:R-:W-:-:S03]  /*0510*/  IMAD.WIDE.U32 R6, R21, UR4, R6 ;  /* 0x0000000415067c25 */ /* 0x000fc6000f8e0006 */
[----:B------:R-:W-:Y:S01]  /*0520*/  LEA.HI.X R15, R10, UR13, R15, 0x2, P0 ;  /* 0x0000000d0a0f7c11 */ /* 0x000fe200080f140f */
[----:B------:R-:W-:Y:S01]  /*0530*/  IMAD R21, R21, UR8, R20 ;  /* 0x0000000815157c24 */ /* 0x000fe2000f8e0214 */
[----:B------:R-:W-:-:S03]  /*0540*/  LEA R10, P0, R6, UR12, 0x2 ;  /* 0x0000000c060a7c11 */ /* 0x000fc6000f8010ff */
[----:B------:R-:W-:Y:S01]  /*0550*/  IMAD.IADD R7, R7, 0x1, R21 ;  /* 0x0000000107077824 */ /* 0x000fe200078e0215 */
[----:B------:R-:W4:Y:S04]  /*0560*/  LDG.E R14, desc[UR6][R14.64] ;  /* 0x000000060e0e7981 */ /* 0x000f28000c1e1900 */
[----:B------:R-:W-:-:S05]  /*0570*/  LEA.HI.X R11, R6, UR13, R7, 0x2, P0 ;  /* 0x0000000d060b7c11 */ /* 0x000fca00080f1407 */
[----:B------:R1:W5:Y:S01]  /*0580*/  LDG.E R6, desc[UR6][R10.64] ;  /* 0x000000060a067981 */ /* 0x000362000c1e1900 */
[----:B------:R-:W-:-:S05]  /*0590*/  IADD3 R21, P1, PT, R4, 0x1, RZ ;  /* 0x0000000104157810 */ /* 0x000fca0007f3e0ff */
[----:B0-----:R-:W-:Y:S01]  /*05a0*/  IMAD.X R16, RZ, RZ, RZ, P1 ;  /* 0x000000ffff107224 */ /* 0x001fe200008e06ff */
[----:B------:R-:W-:Y:S02]  /*05b0*/  IADD3 R4, P1, PT, R4, -0x1, RZ ;  /* 0xffffffff04047810 */ /* 0x000fe40007f3e0ff */
[----:B------:R-:W-:-:S03]  /*05c0*/  ISETP.GE.U32.AND P0, PT, R21, UR10, PT ;  /* 0x0000000a15007c0c */ /* 0x000fc6000bf06070 */
[----:B------:R-:W-:Y:S01]  /*05d0*/  IMAD.X R3, RZ, RZ, -0x1, P1 ;  /* 0xffffffffff037424 */ /* 0x000fe200008e06ff */
[----:B------:R-:W-:-:S04]  /*05e0*/  ISETP.GE.U32.AND.EX P0, PT, R16, UR5, PT, P0 ;  /* 0x0000000510007c0c */ /* 0x000fc8000bf06100 */
[----:B------:R-:W-:Y:S02]  /*05f0*/  SEL R20, R21, R4, !P0 ;  /* 0x0000000415147207 */ /* 0x000fe40004000000 */
[----:B------:R-:W-:-:S03]  /*0600*/  SEL R21, R16, R3, !P0 ;  /* 0x0000000310157207 */ /* 0x000fc60004000000 */
[----:B------:R-:W-:-:S04]  /*0610*/  IMAD.WIDE.U32 R20, R19, UR10, R20 ;  /* 0x0000000a13147c25 */ /* 0x000fc8000f8e0014 */
[----:B------:R-:W-:Y:S02]  /*0620*/  IMAD.IADD R21, R18, 0x1, R21 ;  /* 0x0000000112157824 */ /* 0x000fe400078e0215 */
[----:B-1----:R-:W-:-:S04]  /*0630*/  IMAD.WIDE.U32 R10, R9, UR4, R20 ;  /* 0x00000004090a7c25 */ /* 0x002fc8000f8e0014 */
[----:B------:R-:W-:Y:S01]  /*0640*/  IMAD.IADD R3, R0, 0x1, R11 ;  /* 0x0000000100037824 */ /* 0x000fe200078e020b */
[----:B------:R-:W-:-:S04]  /*0650*/  LEA R18, P0, R10, UR12, 0x2 ;  /* 0x0000000c0a127c11 */ /* 0x000fc8000f8010ff */
[----:B------:R-:W-:-:S05]  /*0660*/  LEA.HI.X R19, R10, UR13, R3, 0x2, P0 ;  /* 0x0000000d0a137c11 */ /* 0x000fca00080f1403 */
[----:B------:R-:W5:Y:S01]  /*0670*/  LDG.E R0, desc[UR6][R18.64] ;  /* 0x0000000612007981 */ /* 0x000f62000c1e1900 */
[----:B------:R-:W-:Y:S02]  /*0680*/  HFMA2 R7, -RZ, RZ, 0, 0 ;  /* 0x00000000ff077431 */ /* 0x000fe400000001ff */
[----:B------:R-:W-:Y:S01]  /*0690*/  IMAD.MOV.U32 R13, RZ, RZ, RZ ;  /* 0x000000ffff0d7224 */ /* 0x000fe200078e00ff */
[----:B------:R-:W-:Y:S01]  /*06a0*/  UMOV UR4, 0xe2308c3a ;  /* 0xe2308c3a00047882 */ /* 0x000fe20000000000 */
[----:B------:R-:W-:Y:S01]  /*06b0*/  UMOV UR5, 0x3e45798e ;  /* 0x3e45798e00057882 */ /* 0x000fe20000000000 */
[----:B------:R-:W-:Y:S01]  /*06c0*/  BSSY.RECONVERGENT B0, `(.L_x_23) ;  /* 0x0000043000007945 */ /* 0x000fe20003800200 */
[CC--:B--2---:R-:W-:Y:S02]  /*06d0*/  FSETP.GT.AND P3, PT, R12.reuse, R17.reuse, PT ;  /* 0x000000110c00720b */ /* 0x0c4fe40003f64000 */
[-C--:B------:R-:W-:Y:S02]  /*06e0*/  FSETP.GEU.AND P4, PT, R12, R17.reuse, PT ;  /* 0x000000110c00720b */ /* 0x080fe40003f8e000 */
[----:B---3--:R-:W-:-:S02]  /*06f0*/  FSETP.GT.AND P0, PT, R2, R17, PT ;  /* 0x000000110200720b */ /* 0x008fc40003f04000 */
[----:B------:R-:W-:Y:S02]  /*0700*/  SEL R4, RZ, 0x1, !P3 ;  /* 0x00000001ff047807 */ /* 0x000fe40005800000 */
[----:B----4-:R-:W-:Y:S02]  /*0710*/  FSETP.GT.AND P1, PT, R17, R14, PT ;  /* 0x0000000e1100720b */ /* 0x010fe40003f24000 */
[----:B------:R-:W-:-:S03]  /*0720*/  FSETP.GEU.AND P2, PT, R2, R17, PT ;  /* 0x000000110200720b */ /* 0x000fc60003f4e000 */
[----:B------:R-:W-:Y:S01]  /*0730*/  @!P3 IMAD.MOV R7, RZ, RZ, -0x1 ;  /* 0xffffffffff07b424 */ /* 0x000fe200078e02ff */
[C---:B------:R-:W-:Y:S01]  /*0740*/  FSETP.GEU.AND P3, PT, R17.reuse, R14, PT ;  /* 0x0000000e1100720b */ /* 0x040fe20003f6e000 */
[----:B------:R-:W-:Y:S02]  /*0750*/  @P4 IMAD.MOV R7, RZ, RZ, R4 ;  /* 0x000000ffff074224 */ /* 0x000fe400078e0204 */
[----:B------:R-:W-:Y:S01]  /*0760*/  FADD R12, R12, -R17 ;  /* 0x800000110c0c7221 */ /* 0x000fe20000000000 */
[C---:B------:R-:W-:Y:S01]  /*0770*/  FADD R3, R17.reuse, -R14 ;  /* 0x8000000e11037221 */ /* 0x040fe20000000000 */
[-C--:B-----5:R-:W-:Y:S01]  /*0780*/  FSETP.GT.AND P4, PT, R17, R6.reuse, PT ;  /* 0x000000061100720b */ /* 0x0a0fe20003f84000 */
[----:B------:R-:W-:Y:S01]  /*0790*/  @!P0 IMAD.MOV R13, RZ, RZ, -0x1 ;  /* 0xffffffffff0d8424 */ /* 0x000fe200078e02ff */
[----:B------:R-:W-:Y:S01]  /*07a0*/  SEL R9, RZ, 0x1, !P0 ;  /* 0x00000001ff097807 */ /* 0x000fe20004000000 */
[----:B------:R-:W-:Y:S01]  /*07b0*/  VIADD R4, R7, 0x1 ;  /* 0x0000000107047836 */ /* 0x000fe20000000000 */
[----:B------:R-:W-:Y:S01]  /*07c0*/  FSETP.GEU.AND P0, PT, R17, R6, PT ;  /* 0x000000061100720b */ /* 0x000fe20003f0e000 */
[----:B------:R-:W-:Y:S01]  /*07d0*/  @!P1 IMAD.MOV R4, RZ, RZ, R7 ;  /* 0x000000ffff049224 */ /* 0x000fe200078e0207 */
[----:B------:R-:W-:Y:S01]  /*07e0*/  FSETP.GEU.AND P5, PT, |R12|, |R3|, PT ;  /* 0x400000030c00720b */ /* 0x000fe20003fae200 */
[----:B------:R-:W-:-:S02]  /*07f0*/  @P2 IMAD.MOV R13, RZ, RZ, R9 ;  /* 0x000000ffff0d2224 */ /* 0x000fc400078e0209 */
[----:B------:R-:W-:Y:S01]  /*0800*/  VIADD R9, R4, 0xffffffff ;  /* 0xffffffff04097836 */ /* 0x000fe20000000000 */
[----:B------:R-:W-:Y:S01]  /*0810*/  FSEL R10, |R12|, |R3|, !P5 ;  /* 0x400000030c0a7208 */ /* 0x000fe20006800200 */
[----:B------:R-:W-:Y:S02]  /*0820*/  @P3 IMAD.MOV R9, RZ, RZ, R4 ;  /* 0x000000ffff093224 */ /* 0x000fe400078e0204 */
[----:B------:R-:W-:Y:S02]  /*0830*/  VIADD R3, R13, 0x1 ;  /* 0x000000010d037836 */ /* 0x000fe40000000000 */
[----:B------:R-:W-:Y:S02]  /*0840*/  @!P4 IMAD.MOV R3, RZ, RZ, R13 ;  /* 0x000000ffff03c224 */ /* 0x000fe400078e020d */
[C---:B------:R-:W-:Y:S01]  /*0850*/  FADD R4, -R17.reuse, R2 ;  /* 0x0000000211047221 */ /* 0x040fe20000000100 */
[----:B------:R-:W0:Y:S01]  /*0860*/  I2F.F64 R12, R9 ;  /* 0x00000009000c7312 */ /* 0x000e220000201c00 */
[----:B------:R-:W-:Y:S01]  /*0870*/  FADD R7, R17, -R6 ;  /* 0x8000000611077221 */ /* 0x000fe20000000000 */
[----:B------:R-:W-:-:S02]  /*0880*/  VIADD R14, R3, 0xffffffff ;  /* 0xffffffff030e7836 */ /* 0x000fc40000000000 */
[----:B------:R-:W-:Y:S02]  /*0890*/  @P0 IMAD.MOV R14, RZ, RZ, R3 ;  /* 0x000000ffff0e0224 */ /* 0x000fe400078e0203 */
[CC--:B------:R-:W-:Y:S02]  /*08a0*/  FSETP.GEU.AND P0, PT, |R4|.reuse, |R7|.reuse, PT ;  /* 0x400000070400720b */ /* 0x0c0fe40003f0e200 */
[----:B------:R-:W1:Y:S02]  /*08b0*/  F2F.F64.F32 R10, R10 ;  /* 0x0000000a000a7310 */ /* 0x000e640000201800 */
[----:B------:R-:W-:-:S06]  /*08c0*/  FSEL R6, |R4|, |R7|, !P0 ;  /* 0x4000000704067208 */ /* 0x000fcc0004000200 */
[----:B------:R-:W2:Y:S01]  /*08d0*/  I2F.F64 R2, R14 ;  /* 0x0000000e00027312 */ /* 0x000ea20000201c00 */
[----:B0-----:R-:W-:-:S07]  /*08e0*/  DMUL R12, R12, 0.5 ;  /* 0x3fe000000c0c7828 */ /* 0x001fce0000000000 */
[----:B------:R-:W0:Y:S01]  /*08f0*/  F2F.F64.F32 R6, R6 ;  /* 0x0000000600067310 */ /* 0x000e220000201800 */
[----:B-1----:R-:W-:Y:S02]  /*0900*/  DMUL R12, R12, R10 ;  /* 0x0000000a0c0c7228 */ /* 0x002fe40000000000 */
[----:B--2---:R-:W-:-:S08]  /*0910*/  DMUL R2, R2, 0.5 ;  /* 0x3fe0000002027828 */ /* 0x004fd00000000000 */
[----:B------:R-:W1:Y:S01]  /*0920*/  F2F.F32.F64 R12, R12 ;  /* 0x0000000c000c7310 */ /* 0x000e620000301000 */
[----:B0-----:R-:W-:Y:S01]  /*0930*/  DMUL R2, R2, R6 ;  /* 0x0000000602027228 */ /* 0x001fe20000000000 */
[----:B------:R-:W-:-:S09]  /*0940*/  FADD R0, -R17, R0 ;  /* 0x0000000011007221 */ /* 0x000fd20000000100 */
[----:B------:R-:W0:Y:S01]  /*0950*/  F2F.F32.F64 R2, R2 ;  /* 0x0000000200027310 */ /* 0x000e220000301000 */
[----:B-1----:R-:W-:-:S04]  /*0960*/  FMUL R7, R12, R12 ;  /* 0x0000000c0c077220 */ /* 0x002fc80000400000 */
[----:B------:R-:W-:-:S04]  /*0970*/  FFMA R7, R0, R0, R7 ;  /* 0x0000000000077223 */ /* 0x000fc80000000007 */
[----:B0-----:R-:W-:-:S04]  /*0980*/  FFMA R4, R2, R2, R7 ;  /* 0x0000000202047223 */ /* 0x001fc80000000007 */
[----:B------:R-:W0:Y:S02]  /*0990*/  F2F.F64.F32 R10, R4 ;  /* 0x00000004000a7310 */ /* 0x000e240000201800 */
[----:B0-----:R-:W-:-:S06]  /*09a0*/  DADD R10, R10, UR4 ;  /* 0x000000040a0a7e29 */ /* 0x001fcc0008000000 */
[----:B------:R-:W0:Y:S04]  /*09b0*/  MUFU.RSQ64H R7, R11 ;  /* 0x0000000b00077308 */ /* 0x000e280000001c00 */
[----:B------:R-:W-:Y:S01]  /*09c0*/  IADD3 R6, PT, PT, R11, -0x3500000, RZ ;  /* 0xfcb000000b067810 */ /* 0x000fe20007ffe0ff */
[----:B------:R-:W-:Y:S02]  /*09d0*/  IMAD.MOV.U32 R2, RZ, RZ, 0x0 ;  /* 0x00000000ff027424 */ /* 0x000fe400078e00ff */
[----:B------:R-:W-:-:S03]  /*09e0*/  IMAD.MOV.U32 R3, RZ, RZ, 0x3fd80000 ;  /* 0x3fd80000ff037424 */ /* 0x000fc600078e00ff */
[----:B0-----:R-:W-:-:S08]  /*09f0*/  DMUL R12, R6, R6 ;  /* 0x00000006060c7228 */ /* 0x001fd00000000000 */
[----:B------:R-:W-:-:S08]  /*0a00*/  DFMA R12, R10, -R12, 1 ;  /* 0x3ff000000a0c742b */ /* 0x000fd0000000080c */
[----:B------:R-:W-:Y:S02]  /*0a10*/  DFMA R2, R12, R2, 0.5 ;  /* 0x3fe000000c02742b */ /* 0x000fe40000000002 */
[----:B------:R-:W-:-:S08]  /*0a20*/  DMUL R12, R6, R12 ;  /* 0x0000000c060c7228 */ /* 0x000fd00000000000 */
[----:B------:R-:W-:Y:S01]  /*0a30*/  DFMA R14, R2, R12, R6 ;  /* 0x0000000c020e722b */ /* 0x000fe20000000006 */
[----:B------:R-:W-:-:S07]  /*0a40*/  ISETP.GE.U32.AND P0, PT, R6, 0x7ca00000, PT ;  /* 0x7ca000000600780c */ /* 0x000fce0003f06070 */
[----:B------:R-:W-:Y:S02]  /*0a50*/  DMUL R16, R10, R14 ;  /* 0x0000000e0a107228 */ /* 0x000fe40000000000 */
[----:B------:R-:W-:Y:S02]  /*0a60*/  VIADD R13, R15, 0xfff00000 ;  /* 0xfff000000f0d7836 */ /* 0x000fe40000000000 */
[----:B------:R-:W-:-:S04]  /*0a70*/  IMAD.MOV.U32 R12, RZ, RZ, R14 ;  /* 0x000000ffff0c7224 */ /* 0x000fc800078e000e */
[----:B------:R-:W-:-:S08]  /*0a80*/  DFMA R18, R16, -R16, R10 ;  /* 0x800000101012722b */ /* 0x000fd0000000000a */
[----:B------:R-:W-:Y:S01]  /*0a90*/  DFMA R2, R18, R12, R16 ;  /* 0x0000000c1202722b */ /* 0x000fe20000000010 */
[----:B------:R-:W-:Y:S10]  /*0aa0*/  @!P0 BRA `(.L_x_24) ;  /* 0x0000000000108947 */ /* 0x000ff40003800000 */
[----:B------:R-:W-:-:S07]  /*0ab0*/  MOV R2, 0xad0 ;  /* 0x00000ad000027802 */ /* 0x000fce0000000f00 */
[----:B------:R-:W-:Y:S05]  /*0ac0*/  CALL.REL.NOINC `($__internal_2_$__cuda_sm20_dsqrt_rn_f64_mediumpath_v1) ;  /* 0x0000000000587944 */ /* 0x000fea0003c00000 */
[----:B------:R-:W-:Y:S02]  /*0ad0*/  IMAD.MOV.U32 R2, RZ, RZ, R6 ;  /* 0x000000ffff027224 */ /* 0x000fe400078e0006 */
[----:B------:R-:W-:-:S07]  /*0ae0*/  IMAD.MOV.U32 R3, RZ, RZ, R7 ;  /* 0x000000ffff037224 */ /* 0x000fce00078e0007 */
.L_x_24:
[----:B------:R-:W-:Y:S05]  /*0af0*/  BSYNC.RECONVERGENT B0 ;  /* 0x0000000000007941 */ /* 0x000fea0003800200 */
.L_x_23:
        /* <DEDUP_REMOVED lines=11> */
[----:B------:R-:W-:Y:S05]  /*0bb0*/  CALL.REL.NOINC `($__internal_3_$__cuda_sm3x_div_rn_noftz_f32_slowpath) ;  /* 0x0000000000c47944 */ /* 0x000fea0003c00000 */
[----:B------:R-:W-:-:S07]  /*0bc0*/  IMAD.MOV.U32 R7, RZ, RZ, R0 ;  /* 0x000000ffff077224 */ /* 0x000fce00078e0000 */
.L_x_26:
[----:B------:R-:W-:Y:S05]  /*0bd0*/  BSYNC.RECONVERGENT B0 ;  /* 0x0000000000007941 */ /* 0x000fea0003800200 */
.L_x_25:
[----:B------:R-:W0:Y:S02]  /*0be0*/  LDCU.64 UR4, c[0x0][0x388] ;  /* 0x00007100ff0477ac */ /* 0x000e240008000a00 */
[----:B0-----:R-:W-:-:S04]  /*0bf0*/  IADD3 R2, P0, PT, R5, UR4, RZ ;  /* 0x0000000405027c10 */ /* 0x001fc8000ff1e0ff */
[----:B------:R-:W-:-:S05]  /*0c00*/  IADD3.X R3, PT, PT, R8, UR5, RZ, P0, !PT ;  /* 0x0000000508037c10 */ /* 0x000fca00087fe4ff */
[----:B------:R-:W-:Y:S01]  /*0c10*/  STG.E desc[UR6][R2.64], R7 ;  /* 0x0000000702007986 */ /* 0x000fe2000c101906 */
[----:B------:R-:W-:Y:S05]  /*0c20*/  EXIT ;  /* 0x000000000000794d */ /* 0x000fea0003800000 */
        .weak           $__internal_2_$__cuda_sm20_dsqrt_rn_f64_mediumpath_v1
        .type           $__internal_2_$__cuda_sm20_dsqrt_rn_f64_mediumpath_v1,@function
        .size           $__internal_2_$__cuda_sm20_dsqrt_rn_f64_mediumpath_v1,($__internal_3_$__cuda_sm3x_div_rn_noftz_f32_slowpath - $__internal_2_$__cuda_sm20_dsqrt_rn_f64_mediumpath_v1)
$__internal_2_$__cuda_sm20_dsqrt_rn_f64_mediumpath_v1:
        /* <DEDUP_REMOVED lines=14> */
.L_x_28:
        /* <DEDUP_REMOVED lines=9> */
[----:B------:R-:W-:Y:S01]  /*0da0*/  IMAD.MOV.U32 R14, RZ, RZ, 0x0 ;  /* 0x00000000ff0e7424 */ /* 0x000fe200078e00ff */
[----:B------:R-:W-:Y:S01]  /*0db0*/  MOV R10, RZ ;  /* 0x000000ff000a7202 */ /* 0x000fe20000000f00 */
[----:B------:R-:W-:-:S03]  /*0dc0*/  IMAD.MOV.U32 R15, RZ, RZ, 0x3fd80000 ;  /* 0x3fd80000ff0f7424 */ /* 0x000fc600078e00ff */
[----:B------:R-:W0:Y:S02]  /*0dd0*/  MUFU.RSQ64H R11, R7 ;  /* 0x00000007000b7308 */ /* 0x000e240000001c00 */
        /* <DEDUP_REMOVED lines=11> */
.L_x_30:
[----:B------:R-:W-:-:S11]  /*0e90*/  DADD R6, R10, R10 ;  /* 0x000000000a067229 */ /* 0x000fd6000000000a */
.L_x_29:
[----:B------:R-:W-:Y:S05]  /*0ea0*/  BSYNC.RECONVERGENT B1 ;  /* 0x0000000000017941 */ /* 0x000fea0003800200 */
.L_x_27:
[----:B------:R-:W-:-:S04]  /*0eb0*/  IMAD.MOV.U32 R3, RZ, RZ, 0x0 ;  /* 0x00000000ff037424 */ /* 0x000fc800078e00ff */
[----:B------:R-:W-:Y:S05]  /*0ec0*/  RET.REL.NODEC R2 `(D2_func3D) ;  /* 0xfffffff0024c7950 */ /* 0x000fea0003c3ffff */
        .weak           $__internal_3_$__cuda_sm3x_div_rn_noftz_f32_slowpath
        .type           $__internal_3_$__cuda_sm3x_div_rn_noftz_f32_slowpath,@function
        .size           $__internal_3_$__cuda_sm3x_div_rn_noftz_f32_slowpath,(.L_x_107 - $__internal_3_$__cuda_sm3x_div_rn_noftz_f32_slowpath)
$__internal_3_$__cuda_sm3x_div_rn_noftz_f32_slowpath:
[--C-:B------:R-:W-:Y:S01]  /*0ed0*/  SHF.R.U32.HI R4, RZ, 0x17, R11.reuse ;  /* 0x00000017ff047819 */ /* 0x100fe2000001160b */
[----:B------:R-:W-:Y:S01]  /*0ee0*/  BSSY.RECONVERGENT B1, `(.L_x_31) ;  /* 0x0000065000017945 */ /* 0x000fe20003800200 */
[--C-:B------:R-:W-:Y:S01]  /*0ef0*/  SHF.R.U32.HI R3, RZ, 0x17, R0.reuse ;  /* 0x00000017ff037819 */ /* 0x100fe20000011600 */
[----:B------:R-:W-:Y:S01]  /*0f00*/  IMAD.MOV.U32 R6, RZ, RZ, R0 ;  /* 0x000000ffff067224 */ /* 0x000fe200078e0000 */
[----:B------:R-:W-:Y:S01]  /*0f10*/  LOP3.LUT R12, R4, 0xff, RZ, 0xc0, !PT ;  /* 0x000000ff040c7812 */ /* 0x000fe200078ec0ff */
[----:B------:R-:W-:Y:S01]  /*0f20*/  IMAD.MOV.U32 R7, RZ, RZ, R11 ;  /* 0x000000ffff077224 */ /* 0x000fe200078e000b */
[----:B------:R-:W-:-:S03]  /*0f30*/  LOP3.LUT R4, R3, 0xff, RZ, 0xc0, !PT ;  /* 0x000000ff03047812 */ /* 0x000fc600078ec0ff */
        /* <DEDUP_REMOVED lines=25> */
[----:B------:R-:W-:Y:S01]  /*10d0*/  @P0 IMAD.MOV.U32 R9, RZ, RZ, RZ ;  /* 0x000000ffff090224 */ /* 0x000fe200078e00ff */
[----:B------:R-:W-:Y:S01]  /*10e0*/  @!P0 MOV R9, 0xffffffc0 ;  /* 0xffffffc000098802 */ /* 0x000fe20000000f00 */
[----:B------:R-:W-:Y:S01]  /*10f0*/  @!P0 FFMA R6, R0, 1.84467440737095516160e+19, RZ ;  /* 0x5f80000000068823 */ /* 0x000fe200000000ff */
[----:B------:R-:W-:-:S03]  /*1100*/  @!P1 FFMA R7, R3, 1.84467440737095516160e+19, RZ ;  /* 0x5f80000003079823 */ /* 0x000fc600000000ff */
[----:B------:R-:W-:-:S07]  /*1110*/  @!P1 VIADD R9, R9, 0x40 ;  /* 0x0000004009099836 */ /* 0x000fce0000000000 */
.L_x_32:
[----:B------:R-:W-:Y:S01]  /*1120*/  LEA R0, R12, 0xc0800000, 0x17 ;  /* 0xc08000000c007811 */ /* 0x000fe200078eb8ff */
[----:B------:R-:W-:Y:S01]  /*1130*/  VIADD R3, R4, 0xffffff81 ;  /* 0xffffff8104037836 */ /* 0x000fe20000000000 */
[----:B------:R-:W-:Y:S03]  /*1140*/  BSSY.RECONVERGENT B2, `(.L_x_37) ;  /* 0x0000035000027945 */ /* 0x000fe60003800200 */
[----:B------:R-:W-:Y:S02]  /*1150*/  IMAD.IADD R7, R7, 0x1, -R0 ;  /* 0x0000000107077824 */ /* 0x000fe400078e0a00 */
[----:B------:R-:W-:Y:S02]  /*1160*/  IMAD R0, R3, -0x800000, R6 ;  /* 0xff80000003007824 */ /* 0x000fe400078e0206 */
[----:B------:R-:W0:Y:S01]  /*1170*/  MUFU.RCP R10, R7 ;  /* 0x00000007000a7308 */ /* 0x000e220000001000 */
[----:B------:R-:W-:-:S04]  /*1180*/  FADD.FTZ R11, -R7, -RZ ;  /* 0x800000ff070b7221 */ /* 0x000fc80000010100 */
[----:B0-----:R-:W-:-:S04]  /*1190*/  FFMA R13, R10, R11, 1 ;  /* 0x3f8000000a0d7423 */ /* 0x001fc8000000000b */
[----:B------:R-:W-:-:S04]  /*11a0*/  FFMA R15, R10, R13, R10 ;  /* 0x0000000d0a0f7223 */ /* 0x000fc8000000000a */
[----:B------:R-:W-:-:S04]  /*11b0*/  FFMA R4, R0, R15, RZ ;  /* 0x0000000f00047223 */ /* 0x000fc800000000ff */
[----:B------:R-:W-:-:S04]  /*11c0*/  FFMA R13, R11, R4, R0 ;  /* 0x000000040b0d7223 */ /* 0x000fc80000000000 */
[----:B------:R-:W-:Y:S01]  /*11d0*/  FFMA R10, R15, R13, R4 ;  /* 0x0000000d0f0a7223 */ /* 0x000fe20000000004 */
[----:B------:R-:W-:-:S03]  /*11e0*/  IADD3 R4, PT, PT, R3, 0x7f, -R12 ;  /* 0x0000007f03047810 */ /* 0x000fc60007ffe80c */
[----:B------:R-:W-:Y:S02]  /*11f0*/  FFMA R11, R11, R10, R0 ;  /* 0x0000000a0b0b7223 */ /* 0x000fe40000000000 */
[----:B------:R-:W-:Y:S02]  /*1200*/  IMAD.IADD R4, R4, 0x1, R9 ;  /* 0x0000000104047824 */ /* 0x000fe400078e0209 */
        /* <DEDUP_REMOVED lines=14> */
[-CC-:B------:R-:W-:Y:S01]  /*12f0*/  FFMA.RZ R3, R15, R11.reuse, R10.reuse ;  /* 0x0000000b0f037223 */ /* 0x180fe2000000c00a */
[----:B------:R-:W-:Y:S02]  /*1300*/  VIADD R7, R9, 0x20 ;  /* 0x0000002009077836 */ /* 0x000fe40000000000 */
[-CC-:B------:R-:W-:Y:S01]  /*1310*/  FFMA.RM R4, R15, R11.reuse, R10.reuse ;  /* 0x0000000b0f047223 */ /* 0x180fe2000000400a */
[----:B------:R-:W-:Y:S02]  /*1320*/  ISETP.NE.AND P2, PT, R9, RZ, PT ;  /* 0x000000ff0900720c */ /* 0x000fe40003f45270 */
[----:B------:R-:W-:Y:S01]  /*1330*/  LOP3.LUT R6, R3, 0x7fffff, RZ, 0xc0, !PT ;  /* 0x007fffff03067812 */ /* 0x000fe200078ec0ff */
[----:B------:R-:W-:Y:S01]  /*1340*/  FFMA.RP R3, R15, R11, R10 ;  /* 0x0000000b0f037223 */ /* 0x000fe2000000800a */
[----:B------:R-:W-:Y:S01]  /*1350*/  ISETP.NE.AND P1, PT, R9, RZ, PT ;  /* 0x000000ff0900720c */ /* 0x000fe20003f25270 */
[----:B------:R-:W-:Y:S01]  /*1360*/  IMAD.MOV R9, RZ, RZ, -R9 ;  /* 0x000000ffff097224 */ /* 0x000fe200078e0a09 */
[----:B------:R-:W-:-:S02]  /*1370*/  LOP3.LUT R6, R6, 0x800000, RZ, 0xfc, !PT ;  /* 0x0080000006067812 */ /* 0x000fc400078efcff */
[----:B------:R-:W-:Y:S02]  /*1380*/  FSETP.NEU.FTZ.AND P0, PT, R3, R4, PT ;  /* 0x000000040300720b */ /* 0x000fe40003f1d000 */
[----:B------:R-:W-:Y:S02]  /*1390*/  SHF.L.U32 R7, R6, R7, RZ ;  /* 0x0000000706077219 */ /* 0x000fe400000006ff */
[----:B------:R-:W-:Y:S02]  /*13a0*/  SEL R3, R9, RZ, P2 ;  /* 0x000000ff09037207 */ /* 0x000fe40001000000 */
[----:B------:R-:W-:Y:S02]  /*13b0*/  ISETP.NE.AND P1, PT, R7, RZ, P1 ;  /* 0x000000ff0700720c */ /* 0x000fe40000f25270 */
[----:B------:R-:W-:Y:S02]  /*13c0*/  SHF.R.U32.HI R3, RZ, R3, R6 ;  /* 0x00000003ff037219 */ /* 0x000fe40000011606 */
[----:B------:R-:W-:-:S02]  /*13d0*/  PLOP3.LUT P0, PT, P0, P1, PT, 0xf8, 0x8f ;  /* 0x00000000008f781c */ /* 0x000fc40000703f70 */
[----:B------:R-:W-:Y:S02]  /*13e0*/  SHF.R.U32.HI R7, RZ, 0x1, R3 ;  /* 0x00000001ff077819 */ /* 0x000fe40000011603 */
[----:B------:R-:W-:-:S04]  /*13f0*/  SEL R4, RZ, 0x1, !P0 ;  /* 0x00000001ff047807 */ /* 0x000fc80004000000 */
[----:B------:R-:W-:-:S04]  /*1400*/  LOP3.LUT R4, R4, 0x1, R7, 0xf8, !PT ;  /* 0x0000000104047812 */ /* 0x000fc800078ef807 */
[----:B------:R-:W-:-:S05]  /*1410*/  LOP3.LUT R4, R4, R3, RZ, 0xc0, !PT ;  /* 0x0000000304047212 */ /* 0x000fca00078ec0ff */
[----:B------:R-:W-:-:S05]  /*1420*/  IMAD.IADD R7, R7, 0x1, R4 ;  /* 0x0000000107077824 */ /* 0x000fca00078e0204 */
[----:B------:R-:W-:Y:S01]  /*1430*/  LOP3.LUT R0, R7, R0, RZ, 0xfc, !PT ;  /* 0x0000000007007212 */ /* 0x000fe200078efcff */
[----:B------:R-:W-:Y:S06]  /*1440*/  BRA `(.L_x_40) ;  /* 0x0000000000107947 */ /* 0x000fec0003800000 */
.L_x_39:
[----:B------:R-:W-:-:S04]  /*1450*/  LOP3.LUT R0, R0, 0x80000000, RZ, 0xc0, !PT ;  /* 0x8000000000007812 */ /* 0x000fc800078ec0ff */
[----:B------:R-:W-:Y:S01]  /*1460*/  LOP3.LUT R0, R0, 0x7f800000, RZ, 0xfc, !PT ;  /* 0x7f80000000007812 */ /* 0x000fe200078efcff */
[----:B------:R-:W-:Y:S06]  /*1470*/  BRA `(.L_x_40) ;  /* 0x0000000000047947 */ /* 0x000fec0003800000 */
.L_x_38:
[----:B------:R-:W-:-:S07]  /*1480*/  IMAD R0, R4, 0x800000, R0 ;  /* 0x0080000004007824 */ /* 0x000fce00078e0200 */
.L_x_40:
[----:B------:R-:W-:Y:S05]  /*1490*/  BSYNC.RECONVERGENT B2 ;  /* 0x0000000000027941 */ /* 0x000fea0003800200 */
.L_x_37:
[----:B------:R-:W-:Y:S05]  /*14a0*/  BRA `(.L_x_41) ;  /* 0x0000000000207947 */ /* 0x000fea0003800000 */
.L_x_36:
[----:B------:R-:W-:-:S04]  /*14b0*/  LOP3.LUT R0, R7, 0x80000000, R6, 0x48, !PT ;  /* 0x8000000007007812 */ /* 0x000fc800078e4806 */
[----:B------:R-:W-:Y:S01]  /*14c0*/  LOP3.LUT R0, R0, 0x7f800000, RZ, 0xfc, !PT ;  /* 0x7f80000000007812 */ /* 0x000fe200078efcff */
[----:B------:R-:W-:Y:S06]  /*14d0*/  BRA `(.L_x_41) ;  /* 0x0000000000147947 */ /* 0x000fec0003800000 */
.L_x_35:
[----:B------:R-:W-:Y:S01]  /*14e0*/  LOP3.LUT R0, R7, 0x80000000, R6, 0x48, !PT ;  /* 0x8000000007007812 */ /* 0x000fe200078e4806 */
[----:B------:R-:W-:Y:S06]  /*14f0*/  BRA `(.L_x_41) ;  /* 0x00000000000c7947 */ /* 0x000fec0003800000 */
.L_x_34:
[----:B------:R-:W0:Y:S01]  /*1500*/  MUFU.RSQ R0, -QNAN ;  /* 0xffc0000000007908 */ /* 0x000e220000001400 */
[----:B------:R-:W-:Y:S05]  /*1510*/  BRA `(.L_x_41) ;  /* 0x0000000000047947 */ /* 0x000fea0003800000 */
.L_x_33:
[----:B------:R-:W-:-:S07]  /*1520*/  FADD.FTZ R0, R0, R3 ;  /* 0x0000000300007221 */ /* 0x000fce0000010000 */
.L_x_41:
[----:B------:R-:W-:Y:S05]  /*1530*/  BSYNC.RECONVERGENT B1 ;  /* 0x0000000000017941 */ /* 0x000fea0003800200 */
.L_x_31:
[----:B------:R-:W-:-:S04]  /*1540*/  IMAD.MOV.U32 R3, RZ, RZ, 0x0 ;  /* 0x00000000ff037424 */ /* 0x000fc800078e00ff */
[----:B0-----:R-:W-:Y:S05]  /*1550*/  RET.REL.NODEC R2 `(D2_func3D) ;  /* 0xffffffe802a87950 */ /* 0x001fea0003c3ffff */
.L_x_42:
        /* <DEDUP_REMOVED lines=10> */
.L_x_107:


//--------------------- .text.D1_func3D           --------------------------
	.section	.text.D1_func3D,"ax",@progbits
	.align	128
        .global         D1_func3D
        .type           D1_func3D,@function
        .size           D1_func3D,(.L_x_109 - D1_func3D)
        .other          D1_func3D,@"STO_CUDA_ENTRY STV_DEFAULT"
D1_func3D:
.text.D1_func3D:
        /* <DEDUP_REMOVED lines=24> */
[----:B------:R-:W-:Y:S01]  /*0180*/  IADD3 R14, P6, PT, R15, -0x1, RZ ;  /* 0xffffffff0f0e7810 */ /* 0x000fe20007fde0ff */
[----:B------:R-:W-:Y:S01]  /*0190*/  IMAD R19, R17, UR5, RZ ;  /* 0x0000000511137c24 */ /* 0x000fe2000f8e02ff */
[----:B------:R-:W-:Y:S01]  /*01a0*/  ISETP.GE.U32.AND P1, PT, R21, UR7, PT ;  /* 0x0000000715007c0c */ /* 0x000fe2000bf26070 */
[----:B------:R-:W-:Y:S01]  /*01b0*/  IMAD.WIDE.U32 R6, R17, UR10, R4 ;  /* 0x0000000a11067c25 */ /* 0x000fe2000f8e0004 */
[----:B------:R-:W-:Y:S01]  /*01c0*/  USHF.R.S32.HI UR8, URZ, 0x1f, UR4 ;  /* 0x0000001fff087899 */ /* 0x000fe20008011404 */
[C---:B------:R-:W-:Y:S01]  /*01d0*/  IADD3 R18, P4, PT, R4.reuse, 0x1, RZ ;  /* 0x0000000104127810 */ /* 0x040fe20007f9e0ff */
[----:B------:R-:W0:Y:S01]  /*01e0*/  LDCU.64 UR12, c[0x0][0x380] ;  /* 0x00007000ff0c77ac */ /* 0x000e220008000a00 */
[----:B------:R-:W-:Y:S01]  /*01f0*/  IMAD.X R16, RZ, RZ, RZ, P5 ;  /* 0x000000ffff107224 */ /* 0x000fe200028e06ff */
[----:B------:R-:W-:Y:S01]  /*0200*/  IADD3 R25, P3, PT, R4, -0x1, RZ ;  /* 0xffffffff04197810 */ /* 0x000fe20007f7e0ff */
[----:B------:R-:W-:Y:S01]  /*0210*/  IMAD.IADD R7, R7, 0x1, R19 ;  /* 0x0000000107077824 */ /* 0x000fe200078e0213 */
[----:B------:R-:W-:Y:S01]  /*0220*/  ISETP.GE.U32.AND P0, PT, R18, UR10, PT ;  /* 0x0000000a12007c0c */ /* 0x000fe2000bf06070 */
[----:B------:R-:W-:Y:S01]  /*0230*/  IMAD.X R9, RZ, RZ, -0x1, P6 ;  /* 0xffffffffff097424 */ /* 0x000fe200030e06ff */
[----:B------:R-:W-:Y:S01]  /*0240*/  ISETP.GE.U32.AND.EX P1, PT, R16, RZ, PT, P1 ;  /* 0x000000ff1000720c */ /* 0x000fe20003f26110 */
[C---:B------:R-:W-:Y:S01]  /*0250*/  IMAD.WIDE.U32 R10, R15.reuse, UR4, RZ ;  /* 0x000000040f0a7c25 */ /* 0x040fe2000f8e00ff */
[----:B------:R-:W-:Y:S01]  /*0260*/  ISETP.NE.AND P2, PT, R4, RZ, PT ;  /* 0x000000ff0400720c */ /* 0x000fe20003f45270 */
[----:B------:R-:W1:Y:S01]  /*0270*/  LDCU.64 UR6, c[0x0][0x358] ;  /* 0x00006b00ff0677ac */ /* 0x000e620008000a00 */
[----:B------:R-:W-:Y:S01]  /*0280*/  SEL R16, R16, R9, !P1 ;  /* 0x0000000910107207 */ /* 0x000fe20004800000 */
[----:B------:R-:W-:-:S02]  /*0290*/  IMAD R0, R15, UR8, RZ ;  /* 0x000000080f007c24 */ /* 0x000fc4000f8e02ff */
[----:B------:R-:W-:Y:S02]  /*02a0*/  IMAD.X R8, RZ, RZ, RZ, P4 ;  /* 0x000000ffff087224 */ /* 0x000fe400020e06ff */
[----:B------:R-:W-:-:S03]  /*02b0*/  IMAD.WIDE.U32 R2, R15, UR4, R6 ;  /* 0x000000040f027c25 */ /* 0x000fc6000f8e0006 */
[----:B------:R-:W-:Y:S01]  /*02c0*/  ISETP.GE.U32.AND.EX P0, PT, R8, UR5, PT, P0 ;  /* 0x0000000508007c0c */ /* 0x000fe2000bf06100 */
[----:B------:R-:W-:Y:S02]  /*02d0*/  IMAD.IADD R11, R11, 0x1, R0 ;  /* 0x000000010b0b7824 */ /* 0x000fe400078e0200 */
[----:B------:R-:W-:Y:S01]  /*02e0*/  IMAD.IADD R13, R0, 0x1, R3 ;  /* 0x00000001000d7824 */ /* 0x000fe200078e0203 */
[----:B------:R-:W-:Y:S01]  /*02f0*/  SEL R3, R21, R14, !P1 ;  /* 0x0000000e15037207 */ /* 0x000fe20004800000 */
[----:B------:R-:W-:Y:S01]  /*0300*/  IMAD R16, R16, UR4, RZ ;  /* 0x0000000410107c24 */ /* 0x000fe2000f8e02ff */
[----:B------:R-:W-:Y:S01]  /*0310*/  SEL R27, R18, R25, !P0 ;  /* 0x00000019121b7207 */ /* 0x000fe20004000000 */
[----:B------:R-:W-:Y:S01]  /*0320*/  IMAD.WIDE.U32 R10, R17, UR10, R10 ;  /* 0x0000000a110a7c25 */ /* 0x000fe2000f8e000a */
[C---:B------:R-:W-:Y:S02]  /*0330*/  SHF.L.U64.HI R13, R2.reuse, 0x2, R13 ;  /* 0x00000002020d7819 */ /* 0x040fe4000001020d */
[----:B------:R-:W-:Y:S01]  /*0340*/  SEL R25, R25, 0x1, P2 ;  /* 0x0000000119197807 */ /* 0x000fe20001000000 */
[----:B------:R-:W-:Y:S01]  /*0350*/  IMAD.X R29, RZ, RZ, -0x1, P3 ;  /* 0xffffffffff1d7424 */ /* 0x000fe200018e06ff */
[-C--:B------:R-:W-:Y:S01]  /*0360*/  IADD3 R20, P4, PT, R27, R10.reuse, RZ ;  /* 0x0000000a1b147210 */ /* 0x080fe20007f9e0ff */
[----:B------:R-:W-:Y:S01]  /*0370*/  IMAD.SHL.U32 R12, R2, 0x4, RZ ;  /* 0x00000004020c7824 */ /* 0x000fe200078e00ff */
[----:B------:R-:W-:Y:S01]  /*0380*/  ISETP.NE.AND P1, PT, R15, RZ, PT ;  /* 0x000000ff0f00720c */ /* 0x000fe20003f25270 */
[C---:B------:R-:W-:Y:S01]  /*0390*/  IMAD R23, R3.reuse, UR8, R16 ;  /* 0x0000000803177c24 */ /* 0x040fe2000f8e0210 */
[----:B------:R-:W-:Y:S01]  /*03a0*/  SEL R8, R8, R29, !P0 ;  /* 0x0000001d08087207 */ /* 0x000fe20004000000 */
[----:B------:R-:W-:Y:S01]  /*03b0*/  IMAD.WIDE.U32 R2, R3, UR4, R6 ;  /* 0x0000000403027c25 */ /* 0x000fe2000f8e0006 */
[----:B------:R-:W-:-:S02]  /*03c0*/  IADD3 R16, P3, PT, R25, R10, RZ ;  /* 0x0000000a19107210 */ /* 0x000fc40007f7e0ff */
[----:B------:R-:W-:Y:S01]  /*03d0*/  SEL R22, R29, RZ, P2 ;  /* 0x000000ff1d167207 */ /* 0x000fe20001000000 */
[----:B------:R-:W-:Y:S01]  /*03e0*/  IMAD.IADD R21, R19, 0x1, R11 ;  /* 0x0000000113157824 */ /* 0x000fe200078e020b */
[----:B0-----:R-:W-:Y:S01]  /*03f0*/  LEA R10, P5, R2, UR12, 0x2 ;  /* 0x0000000c020a7c11 */ /* 0x001fe2000f8a10ff */
[----:B------:R-:W-:Y:S01]  /*0400*/  IMAD.IADD R23, R3, 0x1, R23 ;  /* 0x0000000103177824 */ /* 0x000fe200078e0217 */
[----:B------:R-:W-:Y:S01]  /*0410*/  IADD3 R18, P0, PT, R12, UR12, RZ ;  /* 0x0000000c0c127c10 */ /* 0x000fe2000ff1e0ff */
[C---:B------:R-:W-:Y:S01]  /*0420*/  IMAD.X R3, R21.reuse, 0x1, R8, P4 ;  /* 0x0000000115037824 */ /* 0x040fe200020e0608 */
[----:B------:R-:W-:Y:S01]  /*0430*/  LEA R8, P2, R20, UR12, 0x2 ;  /* 0x0000000c14087c11 */ /* 0x000fe2000f8410ff */
[----:B------:R-:W-:Y:S01]  /*0440*/  IMAD.X R21, R21, 0x1, R22, P3 ;  /* 0x0000000115157824 */ /* 0x000fe200018e0616 */
[----:B------:R-:W-:Y:S02]  /*0450*/  LEA.HI.X R11, R2, UR13, R23, 0x2, P5 ;  /* 0x0000000d020b7c11 */ /* 0x000fe4000a8f1417 */
[----:B------:R-:W-:-:S02]  /*0460*/  SEL R2, R9, RZ, P1 ;  /* 0x000000ff09027207 */ /* 0x000fc40000800000 */
[----:B------:R-:W-:Y:S02]  /*0470*/  LEA.HI.X R9, R20, UR13, R3, 0x2, P2 ;  /* 0x0000000d14097c11 */ /* 0x000fe400090f1403 */
[----:B------:R-:W-:Y:S01]  /*0480*/  IADD3.X R19, PT, PT, R13, UR13, RZ, P0, !PT ;  /* 0x0000000d0d137c10 */ /* 0x000fe200087fe4ff */
[----:B-1----:R-:W2:Y:S01]  /*0490*/  LDG.E R11, desc[UR6][R10.64] ;  /* 0x000000060a0b7981 */ /* 0x002ea2000c1e1900 */
[----:B------:R-:W-:Y:S01]  /*04a0*/  SEL R3, R14, 0x1, P1 ;  /* 0x000000010e037807 */ /* 0x000fe20000800000 */
[----:B------:R-:W-:Y:S01]  /*04b0*/  IMAD R14, R2, UR4, RZ ;  /* 0x00000004020e7c24 */ /* 0x000fe2000f8e02ff */
[----:B------:R-:W-:Y:S01]  /*04c0*/  LEA R2, P0, R16, UR12, 0x2 ;  /* 0x0000000c10027c11 */ /* 0x000fe2000f8010ff */
[----:B------:R-:W3:Y:S04]  /*04d0*/  LDG.E R18, desc[UR6][R18.64] ;  /* 0x0000000612127981 */ /* 0x000ee8000c1e1900 */
[----:B------:R0:W3:Y:S01]  /*04e0*/  LDG.E R9, desc[UR6][R8.64] ;  /* 0x0000000608097981 */ /* 0x0000e2000c1e1900 */
[----:B------:R-:W-:-:S04]  /*04f0*/  IMAD.WIDE.U32 R6, R3, UR4, R6 ;  /* 0x0000000403067c25 */ /* 0x000fc8000f8e0006 */
[----:B------:R-:W-:Y:S01]  /*0500*/  IMAD R23, R3, UR8, R14 ;  /* 0x0000000803177c24 */ /* 0x000fe2000f8e020e */
[----:B------:R-:W-:Y:S02]  /*0510*/  LEA.HI.X R3, R16, UR13, R21, 0x2, P0 ;  /* 0x0000000d10037c11 */ /* 0x000fe400080f1415 */
[C---:B------:R-:W-:Y:S01]  /*0520*/  LEA R20, P0, R6.reuse, UR12, 0x2 ;  /* 0x0000000c06147c11 */ /* 0x040fe2000f8010ff */
[----:B------:R-:W-:Y:S02]  /*0530*/  IMAD.IADD R7, R7, 0x1, R23 ;  /* 0x0000000107077824 */ /* 0x000fe400078e0217 */
[----:B------:R1:W4:Y:S03]  /*0540*/  LDG.E R19, desc[UR6][R2.64] ;  /* 0x0000000602137981 */ /* 0x000326000c1e1900 */
[----:B------:R-:W-:-:S05]  /*0550*/  LEA.HI.X R21, R6, UR13, R7, 0x2, P0 ;  /* 0x0000000d06157c11 */ /* 0x000fca00080f1407 */
[----:B------:R-:W5:Y:S01]  /*0560*/  LDG.E R7, desc[UR6][R20.64] ;  /* 0x0000000614077981 */ /* 0x000f62000c1e1900 */
[C---:B0-----:R-:W-:Y:S02]  /*0570*/  IADD3 R8, P1, PT, R17.reuse, 0x1, RZ ;  /* 0x0000000111087810 */ /* 0x041fe40007f3e0ff */
[----:B------:R-:W-:Y:S02]  /*0580*/  IADD3 R17, P2, PT, R17, -0x1, RZ ;  /* 0xffffffff11117810 */ /* 0x000fe40007f5e0ff */
[----:B------:R-:W-:Y:S01]  /*0590*/  ISETP.GE.U32.AND P0, PT, R8, UR11, PT ;  /* 0x0000000b08007c0c */ /* 0x000fe2000bf06070 */
[----:B------:R-:W-:Y:S02]  /*05a0*/  IMAD.X R23, RZ, RZ, RZ, P1 ;  /* 0x000000ffff177224 */ /* 0x000fe400008e06ff */
[----:B------:R-:W-:-:S03]  /*05b0*/  IMAD.X R6, RZ, RZ, -0x1, P2 ;  /* 0xffffffffff067424 */ /* 0x000fc600010e06ff */
[----:B------:R-:W-:Y:S01]  /*05c0*/  ISETP.GE.U32.AND.EX P0, PT, R23, RZ, PT, P0 ;  /* 0x000000ff1700720c */ /* 0x000fe20003f06100 */
[----:B------:R-:W-:-:S03]  /*05d0*/  IMAD.WIDE.U32 R4, R15, UR4, R4 ;  /* 0x000000040f047c25 */ /* 0x000fc6000f8e0004 */
[----:B------:R-:W-:Y:S01]  /*05e0*/  SEL R6, R23, R6, !P0 ;  /* 0x0000000617067207 */ /* 0x000fe20004000000 */
[----:B------:R-:W-:Y:S01]  /*05f0*/  IMAD.IADD R5, R0, 0x1, R5 ;  /* 0x0000000100057824 */ /* 0x000fe200078e0205 */
[----:B------:R-:W-:-:S03]  /*0600*/  SEL R15, R8, R17, !P0 ;  /* 0x00000011080f7207 */ /* 0x000fc60004000000 */
[----:B------:R-:W-:Y:S02]  /*0610*/  IMAD R6, R6, UR10, RZ ;  /* 0x0000000a06067c24 */ /* 0x000fe4000f8e02ff */
[----:B-1----:R-:W-:-:S04]  /*0620*/  IMAD.WIDE.U32 R2, R15, UR10, R4 ;  /* 0x0000000a0f027c25 */ /* 0x002fc8000f8e0004 */
[----:B------:R-:W-:Y:S01]  /*0630*/  IMAD R15, R15, UR5, R6 ;  /* 0x000000050f0f7c24 */ /* 0x000fe2000f8e0206 */
[----:B------:R-:W-:-:S03]  /*0640*/  LEA R4, P0, R2, UR12, 0x2 ;  /* 0x0000000c02047c11 */ /* 0x000fc6000f8010ff */
[----:B------:R-:W-:-:S05]  /*0650*/  IMAD.IADD R3, R3, 0x1, R15 ;  /* 0x0000000103037824 */ /* 0x000fca00078e020f */
[----:B------:R-:W-:-:S05]  /*0660*/  LEA.HI.X R5, R2, UR13, R3, 0x2, P0 ;  /* 0x0000000d02057c11 */ /* 0x000fca00080f1403 */
[----:B------:R0:W5:Y:S01]  /*0670*/  LDG.E R3, desc[UR6][R4.64] ;  /* 0x0000000604037981 */ /* 0x000162000c1e1900 */
[----:B------:R-:W-:Y:S02]  /*0680*/  IMAD.MOV.U32 R6, RZ, RZ, RZ ;  /* 0x000000ffff067224 */ /* 0x000fe400078e00ff */
[----:B------:R-:W-:Y:S01]  /*0690*/  IMAD.MOV.U32 R8, RZ, RZ, RZ ;  /* 0x000000ffff087224 */ /* 0x000fe200078e00ff */
[----:B------:R-:W-:Y:S01]  /*06a0*/  UMOV UR4, 0xe2308c3a ;  /* 0xe2308c3a00047882 */ /* 0x000fe20000000000 */
[----:B------:R-:W-:Y:S01]  /*06b0*/  UMOV UR5, 0x3e45798e ;  /* 0x3e45798e00057882 */ /* 0x000fe20000000000 */
[----:B------:R-:W-:Y:S01]  /*06c0*/  BSSY.RECONVERGENT B0, `(.L_x_43) ;  /* 0x0000043000007945 */ /* 0x000fe20003800200 */
[CC--:B---3--:R-:W-:Y:S02]  /*06d0*/  FSETP.GT.AND P3, PT, R9.reuse, R18.reuse, PT ;  /* 0x000000120900720b */ /* 0x0c8fe40003f64000 */
[-C--:B------:R-:W-:Y:S02]  /*06e0*/  FSETP.GEU.AND P4, PT, R9, R18.reuse, PT ;  /* 0x000000120900720b */ /* 0x080fe40003f8e000 */
[----:B--2---:R-:W-:-:S02]  /*06f0*/  FSETP.GT.AND P2, PT, R11, R18, PT ;  /* 0x000000120b00720b */ /* 0x004fc40003f44000 */
[----:B------:R-:W-:Y:S02]  /*0700*/  FSETP.GEU.AND P0, PT, R11, R18, PT ;  /* 0x000000120b00720b */ /* 0x000fe40003f0e000 */
[----:B------:R-:W-:Y:S02]  /*0710*/  SEL R2, RZ, 0x1, !P3 ;  /* 0x00000001ff027807 */ /* 0x000fe40005800000 */
[----:B----4-:R-:W-:-:S03]  /*0720*/  FSETP.GT.AND P1, PT, R18, R19, PT ;  /* 0x000000131200720b */ /* 0x010fc60003f24000 */
[----:B------:R-:W-:Y:S01]  /*0730*/  @!P3 IMAD.MOV R6, RZ, RZ, -0x1 ;  /* 0xffffffffff06b424 */ /* 0x000fe200078e02ff */
[C---:B------:R-:W-:Y:S01]  /*0740*/  FSETP.GEU.AND P3, PT, R18.reuse, R19, PT ;  /* 0x000000131200720b */ /* 0x040fe20003f6e000 */
[----:B------:R-:W-:Y:S01]  /*0750*/  @P4 IMAD.MOV R6, RZ, RZ, R2 ;  /* 0x000000ffff064224 */ /* 0x000fe200078e0202 */
[----:B------:R-:W-:Y:S02]  /*0760*/  SEL R2, RZ, 0x1, !P2 ;  /* 0x00000001ff027807 */ /* 0x000fe40005000000 */
[C---:B-----5:R-:W-:Y:S01]  /*0770*/  FSETP.GT.AND P4, PT, R18.reuse, R7, PT ;  /* 0x000000071200720b */ /* 0x060fe20003f84000 */
[----:B------:R-:W-:Y:S02]  /*0780*/  @!P2 IMAD.MOV R8, RZ, RZ, -0x1 ;  /* 0xffffffffff08a424 */ /* 0x000fe400078e02ff */
[C---:B------:R-:W-:Y:S01]  /*0790*/  FADD R9, -R18.reuse, R9 ;  /* 0x0000000912097221 */ /* 0x040fe20000000100 */
[----:B------:R-:W-:Y:S01]  /*07a0*/  FADD R0, R18, -R19 ;  /* 0x8000001312007221 */ /* 0x000fe20000000000 */
[----:B------:R-:W-:-:S02]  /*07b0*/  VIADD R10, R6, 0x1 ;  /* 0x00000001060a7836 */ /* 0x000fc40000000000 */
[----:B------:R-:W-:Y:S01]  /*07c0*/  @P0 IMAD.MOV R8, RZ, RZ, R2 ;  /* 0x000000ffff080224 */ /* 0x000fe200078e0202 */
[----:B------:R-:W-:Y:S01]  /*07d0*/  FSETP.GEU.AND P0, PT, R18, R7, PT ;  /* 0x000000071200720b */ /* 0x000fe20003f0e000 */
[----:B------:R-:W-:Y:S01]  /*07e0*/  @!P1 IMAD.MOV R10, RZ, RZ, R6 ;  /* 0x000000ffff0a9224 */ /* 0x000fe200078e0206 */
[----:B------:R-:W-:-:S03]  /*07f0*/  FSETP.GEU.AND P5, PT, |R9|, |R0|, PT ;  /* 0x400000000900720b */ /* 0x000fc60003fae200 */
[----:B------:R-:W-:Y:S02]  /*0800*/  VIADD R2, R10, 0xffffffff ;  /* 0xffffffff0a027836 */ /* 0x000fe40000000000 */
[----:B------:R-:W-:Y:S01]  /*0810*/  @P3 IMAD.MOV R2, RZ, RZ, R10 ;  /* 0x000000ffff023224 */ /* 0x000fe200078e020a */
[----:B0-----:R-:W-:Y:S01]  /*0820*/  FSEL R4, |R9|, |R0|, !P5 ;  /* 0x4000000009047208 */ /* 0x001fe20006800200 */
[----:B------:R-:W-:Y:S02]  /*0830*/  VIADD R6, R8, 0x1 ;  /* 0x0000000108067836 */ /* 0x000fe40000000000 */
[----:B------:R-:W-:Y:S02]  /*0840*/  @!P4 IMAD.MOV R6, RZ, RZ, R8 ;  /* 0x000000ffff06c224 */ /* 0x000fe400078e0208 */
[----:B------:R-:W0:Y:S01]  /*0850*/  I2F.F64 R8, R2 ;  /* 0x0000000200087312 */ /* 0x000e220000201c00 */
[----:B------:R-:W-:Y:S01]  /*0860*/  FADD R11, -R18, R11 ;  /* 0x0000000b120b7221 */ /* 0x000fe20000000100 */
[----:B------:R-:W-:-:S02]  /*0870*/  VIADD R14, R6, 0xffffffff ;  /* 0xffffffff060e7836 */ /* 0x000fc40000000000 */
[----:B------:R-:W-:Y:S01]  /*0880*/  FADD R0, R18, -R7 ;  /* 0x8000000712007221 */ /* 0x000fe20000000000 */
[----:B------:R-:W-:-:S03]  /*0890*/  @P0 IMAD.MOV R14, RZ, RZ, R6 ;  /* 0x000000ffff0e0224 */ /* 0x000fc600078e0206 */
[----:B------:R-:W1:Y:S01]  /*08a0*/  F2F.F64.F32 R4, R4 ;  /* 0x0000000400047310 */ /* 0x000e620000201800 */
[----:B------:R-:W-:-:S07]  /*08b0*/  FSETP.GEU.AND P0, PT, |R11|, |R0|, PT ;  /* 0x400000000b00720b */ /* 0x000fce0003f0e200 */
        /* <DEDUP_REMOVED lines=8> */
[----:B------:R-:W-:-:S09]  /*0940*/  FADD R0, R3, -R18 ;  /* 0x8000001203007221 */ /* 0x000fd20000000000 */
        /* <DEDUP_REMOVED lines=23> */
[----:B------:R-:W-:Y:S05]  /*0ac0*/  CALL.REL.NOINC `($__internal_4_$__cuda_sm20_dsqrt_rn_f64_mediumpath_v1) ;  /* 0x0000000000587944 */ /* 0x000fea0003c00000 */
[----:B------:R-:W-:Y:S02]  /*0ad0*/  IMAD.MOV.U32 R2, RZ, RZ, R4 ;  /* 0x000000ffff027224 */ /* 0x000fe400078e0004 */
[----:B------:R-:W-:-:S07]  /*0ae0*/  IMAD.MOV.U32 R3, RZ, RZ, R5 ;  /* 0x000000ffff037224 */ /* 0x000fce00078e0005 */
.L_x_44:
[----:B------:R-:W-:Y:S05]  /*0af0*/  BSYNC.RECONVERGENT B0 ;  /* 0x0000000000007941 */ /* 0x000fea0003800200 */
.L_x_43:
        /* <DEDUP_REMOVED lines=11> */
[----:B------:R-:W-:Y:S05]  /*0bb0*/  CALL.REL.NOINC `($__internal_5_$__cuda_sm3x_div_rn_noftz_f32_slowpath) ;  /* 0x0000000000c47944 */ /* 0x000fea0003c00000 */
[----:B------:R-:W-:-:S07]  /*0bc0*/  IMAD.MOV.U32 R5, RZ, RZ, R0 ;  /* 0x000000ffff057224 */ /* 0x000fce00078e0000 */
.L_x_46:
[----:B------:R-:W-:Y:S05]  /*0bd0*/  BSYNC.RECONVERGENT B0 ;  /* 0x0000000000007941 */ /* 0x000fea0003800200 */
.L_x_45:
[----:B------:R-:W0:Y:S02]  /*0be0*/  LDCU.64 UR4, c[0x0][0x388] ;  /* 0x00007100ff0477ac */ /* 0x000e240008000a00 */
[----:B0-----:R-:W-:-:S04]  /*0bf0*/  IADD3 R12, P0, PT, R12, UR4, RZ ;  /* 0x000000040c0c7c10 */ /* 0x001fc8000ff1e0ff */
[----:B------:R-:W-:-:S05]  /*0c00*/  IADD3.X R13, PT, PT, R13, UR5, RZ, P0, !PT ;  /* 0x000000050d0d7c10 */ /* 0x000fca00087fe4ff */
[----:B------:R-:W-:Y:S01]  /*0c10*/  STG.E desc[UR6][R12.64], R5 ;  /* 0x000000050c007986 */ /* 0x000fe2000c101906 */
[----:B------:R-:W-:Y:S05]  /*0c20*/  EXIT ;  /* 0x000000000000794d */ /* 0x000fea0003800000 */
        .weak           $__internal_4_$__cuda_sm20_dsqrt_rn_f64_mediumpath_v1
        .type           $__internal_4_$__cuda_sm20_dsqrt_rn_f64_mediumpath_v1,@function
        .size           $__internal_4_$__cuda_sm20_dsqrt_rn_f64_mediumpath_v1,($__internal_5_$__cuda_sm3x_div_rn_noftz_f32_slowpath - $__internal_4_$__cuda_sm20_dsqrt_rn_f64_mediumpath_v1)
$__internal_4_$__cuda_sm20_dsqrt_rn_f64_mediumpath_v1:
        /* <DEDUP_REMOVED lines=14> */
.L_x_48:
        /* <DEDUP_REMOVED lines=24> */
.L_x_50:
[----:B------:R-:W-:-:S11]  /*0e90*/  DADD R4, R6, R6 ;  /* 0x0000000006047229 */ /* 0x000fd60000000006 */
.L_x_49:
[----:B------:R-:W-:Y:S05]  /*0ea0*/  BSYNC.RECONVERGENT B1 ;  /* 0x0000000000017941 */ /* 0x000fea0003800200 */
.L_x_47:
[----:B------:R-:W-:-:S04]  /*0eb0*/  IMAD.MOV.U32 R3, RZ, RZ, 0x0 ;  /* 0x00000000ff037424 */ /* 0x000fc800078e00ff */
[----:B------:R-:W-:Y:S05]  /*0ec0*/  RET.REL.NODEC R2 `(D1_func3D) ;  /* 0xfffffff0024c7950 */ /* 0x000fea0003c3ffff */
        .weak           $__internal_5_$__cuda_sm3x_div_rn_noftz_f32_slowpath
        .type           $__internal_5_$__cuda_sm3x_div_rn_noftz_f32_slowpath,@function
        .size           $__internal_5_$__cuda_sm3x_div_rn_noftz_f32_slowpath,(.L_x_109 - $__internal_5_$__cuda_sm3x_div_rn_noftz_f32_slowpath)
$__internal_5_$__cuda_sm3x_div_rn_noftz_f32_slowpath:
        /* <DEDUP_REMOVED lines=37> */
.L_x_52:
[----:B------:R-:W-:Y:S01]  /*1120*/  LEA R3, R15, 0xc0800000, 0x17 ;  /* 0xc08000000f037811 */ /* 0x000fe200078eb8ff */
[----:B------:R-:W-:Y:S01]  /*1130*/  VIADD R4, R4, 0xffffff81 ;  /* 0xffffff8104047836 */ /* 0x000fe20000000000 */
[----:B------:R-:W-:Y:S03]  /*1140*/  BSSY.RECONVERGENT B2, `(.L_x_57) ;  /* 0x0000035000027945 */ /* 0x000fe60003800200 */
[----:B------:R-:W-:Y:S02]  /*1150*/  IMAD.IADD R3, R6, 0x1, -R3 ;  /* 0x0000000106037824 */ /* 0x000fe400078e0a03 */
[C---:B------:R-:W-:Y:S01]  /*1160*/  IMAD R0, R4.reuse, -0x800000, R5 ;  /* 0xff80000004007824 */ /* 0x040fe200078e0205 */
[----:B------:R-:W-:Y:S01]  /*1170*/  IADD3 R4, PT, PT, R4, 0x7f, -R15 ;  /* 0x0000007f04047810 */ /* 0x000fe20007ffe80f */
[----:B------:R-:W0:Y:S01]  /*1180*/  MUFU.RCP R6, R3 ;  /* 0x0000000300067308 */ /* 0x000e220000001000 */
[----:B------:R-:W-:-:S03]  /*1190*/  FADD.FTZ R9, -R3, -RZ ;  /* 0x800000ff03097221 */ /* 0x000fc60000010100 */
        /* <DEDUP_REMOVED lines=43> */
.L_x_59:
[----:B------:R-:W-:-:S04]  /*1450*/  LOP3.LUT R0, R0, 0x80000000, RZ, 0xc0, !PT ;  /* 0x8000000000007812 */ /* 0x000fc800078ec0ff */
[----:B------:R-:W-:Y:S01]  /*1460*/  LOP3.LUT R0, R0, 0x7f800000, RZ, 0xfc, !PT ;  /* 0x7f80000000007812 */ /* 0x000fe200078efcff */
[----:B------:R-:W-:Y:S06]  /*1470*/  BRA `(.L_x_60) ;  /* 0x0000000000047947 */ /* 0x000fec0003800000 */
.L_x_58:
[----:B------:R-:W-:-:S07]  /*1480*/  IMAD R0, R4, 0x800000, R0 ;  /* 0x0080000004007824 */ /* 0x000fce00078e0200 */
.L_x_60:
[----:B------:R-:W-:Y:S05]  /*1490*/  BSYNC.RECONVERGENT B2 ;  /* 0x0000000000027941 */ /* 0x000fea0003800200 */
.L_x_57:
[----:B------:R-:W-:Y:S05]  /*14a0*/  BRA `(.L_x_61) ;  /* 0x0000000000207947 */ /* 0x000fea0003800000 */
.L_x_56:
[----:B------:R-:W-:-:S04]  /*14b0*/  LOP3.LUT R0, R6, 0x80000000, R5, 0x48, !PT ;  /* 0x8000000006007812 */ /* 0x000fc800078e4805 */
[----:B------:R-:W-:Y:S01]  /*14c0*/  LOP3.LUT R0, R0, 0x7f800000, RZ, 0xfc, !PT ;  /* 0x7f80000000007812 */ /* 0x000fe200078efcff */
[----:B------:R-:W-:Y:S06]  /*14d0*/  BRA `(.L_x_61) ;  /* 0x0000000000147947 */ /* 0x000fec0003800000 */
.L_x_55:
[----:B------:R-:W-:Y:S01]  /*14e0*/  LOP3.LUT R0, R6, 0x80000000, R5, 0x48, !PT ;  /* 0x8000000006007812 */ /* 0x000fe200078e4805 */
[----:B------:R-:W-:Y:S06]  /*14f0*/  BRA `(.L_x_61) ;  /* 0x00000000000c7947 */ /* 0x000fec0003800000 */
.L_x_54:
[----:B------:R-:W0:Y:S01]  /*1500*/  MUFU.RSQ R0, -QNAN ;  /* 0xffc0000000007908 */ /* 0x000e220000001400 */
[----:B------:R-:W-:Y:S05]  /*1510*/  BRA `(.L_x_61) ;  /* 0x0000000000047947 */ /* 0x000fea0003800000 */
.L_x_53:
[----:B------:R-:W-:-:S07]  /*1520*/  FADD.FTZ R0, R0, R3 ;  /* 0x0000000300007221 */ /* 0x000fce0000010000 */
.L_x_61:
[----:B------:R-:W-:Y:S05]  /*1530*/  BSYNC.RECONVERGENT B1 ;  /* 0x0000000000017941 */ /* 0x000fea0003800200 */
.L_x_51:
[----:B------:R-:W-:-:S04]  /*1540*/  IMAD.MOV.U32 R3, RZ, RZ, 0x0 ;  /* 0x00000000ff037424 */ /* 0x000fc800078e00ff */
[----:B0-----:R-:W-:Y:S05]  /*1550*/  RET.REL.NODEC R2 `(D1_func3D) ;  /* 0xffffffe802a87950 */ /* 0x001fea0003c3ffff */
.L_x_62:
        /* <DEDUP_REMOVED lines=10> */
.L_x_109:


//--------------------- .text.ROFResidCalc2D_kernel --------------------------
	.section	.text.ROFResidCalc2D_kernel,"ax",@progbits
	.align	128
        .global         ROFResidCalc2D_kernel
        .type           ROFResidCalc2D_kernel,@function
        .size           ROFResidCalc2D_kernel,(.L_x_120 - ROFResidCalc2D_kernel)
        .other          ROFResidCalc2D_kernel,@"STO_CUDA_ENTRY STV_DEFAULT"
ROFResidCalc2D_kernel:
.text.ROFResidCalc2D_kernel:
[----:B------:R-:W-:Y:S01]  /*0000*/  LDC R1, c[0x0][0x37c] ;  /* 0x0000df00ff017b82 */ /* 0x000fe20000000800 */
[----:B------:R-:W0:Y:S01]  /*0010*/  S2R R0, SR_CTAID.X ;  /* 0x0000000000007919 */ /* 0x000e220000002500 */
[----:B------:R-:W0:Y:S01]  /*0020*/  LDCU UR4, c[0x0][0x360] ;  /* 0x00006c00ff0477ac */ /* 0x000e220008000800 */
[----:B------:R-:W0:Y:S01]  /*0030*/  S2R R3, SR_TID.X ;  /* 0x0000000000037919 */ /* 0x000e220000002100 */
[----:B------:R-:W1:Y:S01]  /*0040*/  LDCU UR5, c[0x0][0x364] ;  /* 0x00006c80ff0577ac */ /* 0x000e620008000800 */
[----:B------:R-:W1:Y:S01]  /*0050*/  S2R R2, SR_CTAID.Y ;  /* 0x0000000000027919 */ /* 0x000e620000002600 */
[----:B------:R-:W2:Y:S01]  /*0060*/  LDCU UR6, c[0x0][0x398] ;  /* 0x00007300ff0677ac */ /* 0x000ea20008000800 */
[----:B------:R-:W1:Y:S01]  /*0070*/  S2R R5, SR_TID.Y ;  /* 0x0000000000057919 */ /* 0x000e620000002200 */
[----:B------:R-:W3:Y:S01]  /*0080*/  LDCU UR7, c[0x0][0x3a0] ;  /* 0x00007400ff0777ac */ /* 0x000ee20008000800 */
[----:B0-----:R-:W-:Y:S02]  /*0090*/  IMAD R0, R0, UR4, R3 ;  /* 0x0000000400007c24 */ /* 0x001fe4000f8e0203 */
[----:B-1----:R-:W-:-:S04]  /*00a0*/  IMAD R3, R2, UR5, R5 ;  /* 0x0000000502037c24 */ /* 0x002fc8000f8e0205 */
[----:B--2---:R-:W-:-:S05]  /*00b0*/  IMAD R9, R3, UR6, R0 ;  /* 0x0000000603097c24 */ /* 0x004fca000f8e0200 */
[----:B---3--:R-:W-:-:S13]  /*00c0*/  ISETP.GE.AND P0, PT, R9, UR7, PT ;  /* 0x0000000709007c0c */ /* 0x008fda000bf06270 */
[----:B------:R-:W-:Y:S05]  /*00d0*/  @P0 EXIT ;  /* 0x000000000000094d */ /* 0x000fea0003800000 */
[----:B------:R-:W0:Y:S01]  /*00e0*/  LDC.64 R2, c[0x0][0x380] ;  /* 0x0000e000ff027b82 */ /* 0x000e220000000a00 */
[----:B------:R-:W1:Y:S07]  /*00f0*/  LDCU.64 UR4, c[0x0][0x358] ;  /* 0x00006b00ff0477ac */ /* 0x000e6e0008000a00 */
[----:B------:R-:W2:Y:S08]  /*0100*/  LDC.64 R4, c[0x0][0x388] ;  /* 0x0000e200ff047b82 */ /* 0x000eb00000000a00 */
[----:B------:R-:W3:Y:S01]  /*0110*/  LDC.64 R6, c[0x0][0x390] ;  /* 0x0000e400ff067b82 */ /* 0x000ee20000000a00 */
[----:B0-----:R-:W-:-:S06]  /*0120*/  IMAD.WIDE R2, R9, 0x4, R2 ;  /* 0x0000000409027825 */ /* 0x001fcc00078e0202 */
[----:B-1----:R-:W4:Y:S01]  /*0130*/  LDG.E R2, desc[UR4][R2.64] ;  /* 0x0000000402027981 */ /* 0x002f22000c1e1900 */
[----:B--2---:R-:W-:-:S06]  /*0140*/  IMAD.WIDE R4, R9, 0x4, R4 ;  /* 0x0000000409047825 */ /* 0x004fcc00078e0204 */
[----:B------:R-:W4:Y:S01]  /*0150*/  LDG.E R5, desc[UR4][R4.64] ;  /* 0x0000000404057981 */ /* 0x000f22000c1e1900 */
[----:B---3--:R-:W-:-:S04]  /*0160*/  IMAD.WIDE R6, R9, 0x4, R6 ;  /* 0x0000000409067825 */ /* 0x008fc800078e0206 */
[----:B----4-:R-:W-:-:S05]  /*0170*/  FADD R9, R2, -R5 ;  /* 0x8000000502097221 */ /* 0x010fca0000000000 */
[----:B------:R-:W-:Y:S01]  /*0180*/  STG.E desc[UR4][R6.64], R9 ;  /* 0x0000000906007986 */ /* 0x000fe2000c101904 */
[----:B------:R-:W-:Y:S05]  /*0190*/  EXIT ;  /* 0x000000000000794d */ /* 0x000fea0003800000 */
.L_x_63:
        /* <DEDUP_REMOVED lines=14> */
.L_x_120:


//--------------------- .text.ROFcopy_kernel2D    --------------------------
	.section	.text.ROFcopy_kernel2D,"ax",@progbits
	.align	128
        .global         ROFcopy_kernel2D
        .type           ROFcopy_kernel2D,@function
        .size           ROFcopy_kernel2D,(.L_x_121 - ROFcopy_kernel2D)
        .other          ROFcopy_kernel2D,@"STO_CUDA_ENTRY STV_DEFAULT"
ROFcopy_kernel2D:
.text.ROFcopy_kernel2D:
        /* <DEDUP_REMOVED lines=16> */
[----:B------:R-:W2:Y:S01]  /*0100*/  LDC.64 R4, c[0x0][0x388] ;  /* 0x0000e200ff047b82 */ /* 0x000ea20000000a00 */
[----:B0-----:R-:W-:-:S06]  /*0110*/  IMAD.WIDE R2, R7, 0x4, R2 ;  /* 0x0000000407027825 */ /* 0x001fcc00078e0202 */
[----:B-1----:R-:W3:Y:S01]  /*0120*/  LDG.E R3, desc[UR4][R2.64] ;  /* 0x0000000402037981 */ /* 0x002ee2000c1e1900 */
[----:B--2---:R-:W-:-:S05]  /*0130*/  IMAD.WIDE R4, R7, 0x4, R4 ;  /* 0x0000000407047825 */ /* 0x004fca00078e0204 */
[----:B---3--:R-:W-:Y:S01]  /*0140*/  STG.E desc[UR4][R4.64], R3 ;  /* 0x0000000304007986 */ /* 0x008fe2000c101904 */
[----:B------:R-:W-:Y:S05]  /*0150*/  EXIT ;  /* 0x000000000000794d */ /* 0x000fea0003800000 */
.L_x_64:
        /* <DEDUP_REMOVED lines=10> */
.L_x_121:


//--------------------- .text.TV_kernel2D         --------------------------
	.section	.text.TV_kernel2D,"ax",@progbits
	.align	128
        .global         TV_kernel2D
        .type           TV_kernel2D,@function
        .size           TV_kernel2D,(.L_x_122 - TV_kernel2D)
        .other          TV_kernel2D,@"STO_CUDA_ENTRY STV_DEFAULT"
TV_kernel2D:
.text.TV_kernel2D:
[----:B------:R-:W-:Y:S01]  /*0000*/  LDC R1, c[0x0][0x37c] ;  /* 0x0000df00ff017b82 */ /* 0x000fe20000000800 */
[----:B------:R-:W0:Y:S01]  /*0010*/  S2R R9, SR_CTAID.Y ;  /* 0x0000000000097919 */ /* 0x000e220000002600 */
[----:B------:R-:W1:Y:S01]  /*0020*/  LDCU UR4, c[0x0][0x360] ;  /* 0x00006c00ff0477ac */ /* 0x000e620008000800 */
[----:B------:R-:W0:Y:S01]  /*0030*/  S2R R2, SR_TID.Y ;  /* 0x0000000000027919 */ /* 0x000e220000002200 */
[----:B------:R-:W0:Y:S01]  /*0040*/  LDCU UR5, c[0x0][0x364] ;  /* 0x00006c80ff0577ac */ /* 0x000e220008000800 */
[----:B------:R-:W1:Y:S01]  /*0050*/  S2R R0, SR_CTAID.X ;  /* 0x0000000000007919 */ /* 0x000e620000002500 */
[----:B------:R-:W2:Y:S01]  /*0060*/  LDCU.64 UR6, c[0x0][0x3a8] ;  /* 0x00007500ff0677ac */ /* 0x000ea20008000a00 */
[----:B------:R-:W1:Y:S01]  /*0070*/  S2R R3, SR_TID.X ;  /* 0x0000000000037919 */ /* 0x000e620000002100 */
[----:B0-----:R-:W-:-:S05]  /*0080*/  IMAD R9, R9, UR5, R2 ;  /* 0x0000000509097c24 */ /* 0x001fca000f8e0202 */
[----:B--2---:R-:W-:Y:S01]  /*0090*/  ISETP.GE.AND P0, PT, R9, UR7, PT ;  /* 0x0000000709007c0c */ /* 0x004fe2000bf06270 */
[----:B-1----:R-:W-:-:S05]  /*00a0*/  IMAD R0, R0, UR4, R3 ;  /* 0x0000000400007c24 */ /* 0x002fca000f8e0203 */
[----:B------:R-:W-:-:S04]  /*00b0*/  ISETP.GE.OR P0, PT, R0, UR6, P0 ;  /* 0x0000000600007c0c */ /* 0x000fc80008706670 */
[----:B------:R-:W-:-:S13]  /*00c0*/  ISETP.LT.OR P0, PT, R0, RZ, P0 ;  /* 0x000000ff0000720c */ /* 0x000fda0000701670 */
[----:B------:R-:W-:Y:S05]  /*00d0*/  @P0 EXIT ;  /* 0x000000000000094d */ /* 0x000fea0003800000 */
[----:B------:R-:W0:Y:S01]  /*00e0*/  LDC.64 R10, c[0x0][0x388] ;  /* 0x0000e200ff0a7b82 */ /* 0x000e220000000a00 */
[----:B------:R-:W-:Y:S02]  /*00f0*/  HFMA2 R13, -RZ, RZ, 0, 2.384185791015625e-07 ;  /* 0x00000004ff0d7431 */ /* 0x000fe400000001ff */
[C---:B------:R-:W-:Y:S01]  /*0100*/  IMAD R15, R9.reuse, UR6, R0 ;  /* 0x00000006090f7c24 */ /* 0x040fe2000f8e0200 */
[C---:B------:R-:W-:Y:S01]  /*0110*/  ISETP.NE.AND P1, PT, R9.reuse, RZ, PT ;  /* 0x000000ff0900720c */ /* 0x040fe20003f25270 */
[----:B------:R-:W1:Y:S01]  /*0120*/  LDCU.64 UR4, c[0x0][0x358] ;  /* 0x00006b00ff0477ac */ /* 0x000e620008000a00 */
[----:B------:R-:W-:Y:S02]  /*0130*/  IADD3 R9, PT, PT, R9, -0x1, RZ ;  /* 0xffffffff09097810 */ /* 0x000fe40007ffe0ff */
[----:B------:R-:W-:Y:S01]  /*0140*/  ISETP.NE.AND P0, PT, R0, RZ, PT ;  /* 0x000000ff0000720c */ /* 0x000fe20003f05270 */
[----:B------:R-:W2:Y:S01]  /*0150*/  LDC.64 R6, c[0x0][0x380] ;  /* 0x0000e000ff067b82 */ /* 0x000ea20000000a00 */
[----:B------:R-:W-:Y:S01]  /*0160*/  SEL R9, R9, 0x1, P1 ;  /* 0x0000000109097807 */ /* 0x000fe20000800000 */
[----:B------:R-:W3:Y:S01]  /*0170*/  LDCU.64 UR8, c[0x0][0x3a0] ;  /* 0x00007400ff0877ac */ /* 0x000ee20008000a00 */
[----:B------:R-:W-:-:S02]  /*0180*/  SEL R13, R13, 0xfffffffc, !P0 ;  /* 0xfffffffc0d0d7807 */ /* 0x000fc40004000000 */
[----:B------:R-:W-:Y:S01]  /*0190*/  SEL R17, RZ, 0xffffffff, !P0 ;  /* 0xffffffffff117807 */ /* 0x000fe20004000000 */
[----:B------:R-:W-:Y:S02]  /*01a0*/  IMAD R9, R9, UR6, R0 ;  /* 0x0000000609097c24 */ /* 0x000fe4000f8e0200 */
[----:B------:R-:W4:Y:S08]  /*01b0*/  LDC.64 R4, c[0x0][0x398] ;  /* 0x0000e600ff047b82 */ /* 0x000f300000000a00 */
[----:B------:R-:W5:Y:S01]  /*01c0*/  LDC.64 R2, c[0x0][0x390] ;  /* 0x0000e400ff027b82 */ /* 0x000f620000000a00 */
[----:B0-----:R-:W-:-:S03]  /*01d0*/  IMAD.WIDE R10, R15, 0x4, R10 ;  /* 0x000000040f0a7825 */ /* 0x001fc600078e020a */
[----:B------:R-:W-:Y:S01]  /*01e0*/  IADD3 R12, P0, PT, R10, R13, RZ ;  /* 0x0000000d0a0c7210 */ /* 0x000fe20007f1e0ff */
[--C-:B--2---:R-:W-:Y:S02]  /*01f0*/  IMAD.WIDE R8, R9, 0x4, R6.reuse ;  /* 0x0000000409087825 */ /* 0x104fe400078e0206 */
[----:B-1----:R-:W2:Y:S01]  /*0200*/  LDG.E R10, desc[UR4][R10.64] ;  /* 0x000000040a0a7981 */ /* 0x002ea2000c1e1900 */
[----:B------:R-:W-:Y:S01]  /*0210*/  IADD3.X R13, PT, PT, R11, R17, RZ, P0, !PT ;  /* 0x000000110b0d7210 */ /* 0x000fe200007fe4ff */
[C---:B------:R-:W-:Y:S02]  /*0220*/  IMAD.WIDE R6, R15.reuse, 0x4, R6 ;  /* 0x000000040f067825 */ /* 0x040fe400078e0206 */
[----:B------:R-:W3:Y:S02]  /*0230*/  LDG.E R9, desc[UR4][R8.64] ;  /* 0x0000000408097981 */ /* 0x000ee4000c1e1900 */
[C---:B----4-:R-:W-:Y:S02]  /*0240*/  IMAD.WIDE R4, R15.reuse, 0x4, R4 ;  /* 0x000000040f047825 */ /* 0x050fe400078e0204 */
[----:B------:R-:W2:Y:S04]  /*0250*/  LDG.E R13, desc[UR4][R12.64] ;  /* 0x000000040c0d7981 */ /* 0x000ea8000c1e1900 */
[----:B------:R-:W3:Y:S01]  /*0260*/  LDG.E R6, desc[UR4][R6.64] ;  /* 0x0000000406067981 */ /* 0x000ee2000c1e1900 */
[----:B-----5:R-:W-:-:S03]  /*0270*/  IMAD.WIDE R2, R15, 0x4, R2 ;  /* 0x000000040f027825 */ /* 0x020fc600078e0202 */
[----:B------:R-:W4:Y:S04]  /*0280*/  LDG.E R5, desc[UR4][R4.64] ;  /* 0x0000000404057981 */ /* 0x000f28000c1e1900 */
[----:B------:R-:W4:Y:S01]  /*0290*/  LDG.E R14, desc[UR4][R2.64] ;  /* 0x00000004020e7981 */ /* 0x000f22000c1e1900 */
[----:B--2---:R-:W-:Y:S01]  /*02a0*/  FADD R11, R10, -R13 ;  /* 0x8000000d0a0b7221 */ /* 0x004fe20000000000 */
[----:B---3--:R-:W-:-:S04]  /*02b0*/  FADD R0, R6, -R9 ;  /* 0x8000000906007221 */ /* 0x008fc80000000000 */
[----:B------:R-:W-:Y:S01]  /*02c0*/  FADD R0, R0, R11 ;  /* 0x0000000b00007221 */ /* 0x000fe20000000000 */
[----:B----4-:R-:W-:-:S04]  /*02d0*/  FADD R15, R14, -R5 ;  /* 0x800000050e0f7221 */ /* 0x010fc80000000000 */
[----:B------:R-:W-:-:S04]  /*02e0*/  FFMA R15, R0, UR8, -R15 ;  /* 0x00000008000f7c23 */ /* 0x000fc8000800080f */
[----:B------:R-:W-:-:S05]  /*02f0*/  FFMA R15, R15, UR9, R14 ;  /* 0x000000090f0f7c23 */ /* 0x000fca000800000e */
[----:B------:R-:W-:Y:S01]  /*0300*/  STG.E desc[UR4][R2.64], R15 ;  /* 0x0000000f02007986 */ /* 0x000fe2000c101904 */
[----:B------:R-:W-:Y:S05]  /*0310*/  EXIT ;  /* 0x000000000000794d */ /* 0x000fea0003800000 */
.L_x_65:
        /* <DEDUP_REMOVED lines=14> */
.L_x_122:


//--------------------- .text.D2_func2D           --------------------------
	.section	.text.D2_func2D,"ax",@progbits
	.align	128
        .global         D2_func2D
        .type           D2_func2D,@function
        .size           D2_func2D,(.L_x_111 - D2_func2D)
        .other          D2_func2D,@"STO_CUDA_ENTRY STV_DEFAULT"
D2_func2D:
.text.D2_func2D:
        /* <DEDUP_REMOVED lines=15> */
[C---:B------:R-:W-:Y:S01]  /*00f0*/  VIADD R4, R5.reuse, 0x1 ;  /* 0x0000000105047836 */ /* 0x040fe20000000000 */
[----:B------:R-:W1:Y:S01]  /*0100*/  LDCU.64 UR4, c[0x0][0x358] ;  /* 0x00006b00ff0477ac */ /* 0x000e620008000a00 */
[----:B------:R-:W-:-:S03]  /*0110*/  VIADD R11, R5, 0xffffffff ;  /* 0xffffffff050b7836 */ /* 0x000fc60000000000 */
[----:B------:R-:W-:-:S04]  /*0120*/  ISETP.GE.U32.AND P0, PT, R4, UR7, PT ;  /* 0x0000000704007c0c */ /* 0x000fc8000bf06070 */
[----:B------:R-:W-:Y:S01]  /*0130*/  SEL R7, R4, R11, !P0 ;  /* 0x0000000b04077207 */ /* 0x000fe20004000000 */
[C---:B------:R-:W-:Y:S01]  /*0140*/  IMAD R4, R5.reuse, UR6, R0 ;  /* 0x0000000605047c24 */ /* 0x040fe2000f8e0200 */
[----:B------:R-:W-:-:S03]  /*0150*/  ISETP.NE.AND P0, PT, R5, RZ, PT ;  /* 0x000000ff0500720c */ /* 0x000fc60003f05270 */
[----:B------:R-:W-:Y:S01]  /*0160*/  IMAD R7, R7, UR6, R0 ;  /* 0x0000000607077c24 */ /* 0x000fe2000f8e0200 */
[----:B------:R-:W-:Y:S01]  /*0170*/  SEL R11, R11, 0x1, P0 ;  /* 0x000000010b0b7807 */ /* 0x000fe20000000000 */
[----:B0-----:R-:W-:-:S04]  /*0180*/  IMAD.WIDE R8, R4, 0x4, R2 ;  /* 0x0000000404087825 */ /* 0x001fc800078e0202 */
[----:B------:R-:W-:Y:S02]  /*0190*/  IMAD.WIDE R6, R7, 0x4, R2 ;  /* 0x0000000407067825 */ /* 0x000fe400078e0202 */
[----:B-1----:R-:W2:Y:S02]  /*01a0*/  LDG.E R9, desc[UR4][R8.64] ;  /* 0x0000000408097981 */ /* 0x002ea4000c1e1900 */
[----:B------:R-:W-:Y:S02]  /*01b0*/  IMAD R11, R11, UR6, R0 ;  /* 0x000000060b0b7c24 */ /* 0x000fe4000f8e0200 */
[----:B------:R0:W2:Y:S02]  /*01c0*/  LDG.E R6, desc[UR4][R6.64] ;  /* 0x0000000406067981 */ /* 0x0000a4000c1e1900 */
[----:B------:R-:W-:-:S06]  /*01d0*/  IMAD.WIDE R10, R11, 0x4, R2 ;  /* 0x000000040b0a7825 */ /* 0x000fcc00078e0202 */
[----:B------:R-:W3:Y:S01]  /*01e0*/  LDG.E R10, desc[UR4][R10.64] ;  /* 0x000000040a0a7981 */ /* 0x000ee2000c1e1900 */
[----:B------:R-:W-:-:S05]  /*01f0*/  VIADD R12, R0, 0x1 ;  /* 0x00000001000c7836 */ /* 0x000fca0000000000 */
[----:B------:R-:W-:-:S13]  /*0200*/  ISETP.GE.AND P0, PT, R12, UR6, PT ;  /* 0x000000060c007c0c */ /* 0x000fda000bf06270 */
[----:B------:R-:W-:-:S04]  /*0210*/  @P0 VIADD R12, R0, 0xffffffff ;  /* 0xffffffff000c0836 */ /* 0x000fc80000000000 */
[----:B------:R-:W-:-:S04]  /*0220*/  IMAD R5, R5, UR6, R12 ;  /* 0x0000000605057c24 */ /* 0x000fc8000f8e020c */
[----:B------:R-:W-:-:S05]  /*0230*/  IMAD.WIDE R2, R5, 0x4, R2 ;  /* 0x0000000405027825 */ /* 0x000fca00078e0202 */
[----:B------:R1:W4:Y:S01]  /*0240*/  LDG.E R0, desc[UR4][R2.64] ;  /* 0x0000000402007981 */ /* 0x000322000c1e1900 */
[----:B0-----:R-:W-:Y:S01]  /*0250*/  HFMA2 R7, -RZ, RZ, 0, 0 ;  /* 0x00000000ff077431 */ /* 0x001fe200000001ff */
[----:B------:R-:W-:Y:S01]  /*0260*/  UMOV UR6, 0xe2308c3a ;  /* 0xe2308c3a00067882 */ /* 0x000fe20000000000 */
[----:B------:R-:W-:Y:S01]  /*0270*/  UMOV UR7, 0x3e45798e ;  /* 0x3e45798e00077882 */ /* 0x000fe20000000000 */
[----:B------:R-:W-:Y:S01]  /*0280*/  BSSY.RECONVERGENT B0, `(.L_x_66) ;  /* 0x0000025000007945 */ /* 0x000fe20003800200 */
[CC--:B--2---:R-:W-:Y:S02]  /*0290*/  FSETP.GT.AND P1, PT, R6.reuse, R9.reuse, PT ;  /* 0x000000090600720b */ /* 0x0c4fe40003f24000 */
[C---:B------:R-:W-:Y:S01]  /*02a0*/  FSETP.GEU.AND P2, PT, R6.reuse, R9, PT ;  /* 0x000000090600720b */ /* 0x040fe20003f4e000 */
[----:B------:R-:W-:Y:S01]  /*02b0*/  FADD R6, R6, -R9 ;  /* 0x8000000906067221 */ /* 0x000fe20000000000 */
[----:B------:R-:W-:Y:S02]  /*02c0*/  SEL R5, RZ, 0x1, !P1 ;  /* 0x00000001ff057807 */ /* 0x000fe40004800000 */
[C---:B---3--:R-:W-:Y:S01]  /*02d0*/  FSETP.GT.AND P0, PT, R9.reuse, R10, PT ;  /* 0x0000000a0900720b */ /* 0x048fe20003f04000 */
[----:B-1----:R-:W-:-:S06]  /*02e0*/  FADD R3, R9, -R10 ;  /* 0x8000000a09037221 */ /* 0x002fcc0000000000 */
[----:B------:R-:W-:Y:S01]  /*02f0*/  @!P1 IMAD.MOV R7, RZ, RZ, -0x1 ;  /* 0xffffffffff079424 */ /* 0x000fe200078e02ff */
[----:B------:R-:W-:Y:S01]  /*0300*/  FSETP.GEU.AND P1, PT, R9, R10, PT ;  /* 0x0000000a0900720b */ /* 0x000fe20003f2e000 */
[----:B------:R-:W-:-:S04]  /*0310*/  @P2 IMAD.MOV R7, RZ, RZ, R5 ;  /* 0x000000ffff072224 */ /* 0x000fc800078e0205 */
[C---:B------:R-:W-:Y:S01]  /*0320*/  VIADD R5, R7.reuse, 0x1 ;  /* 0x0000000107057836 */ /* 0x040fe20000000000 */
[----:B------:R-:W-:Y:S02]  /*0330*/  @!P0 IADD3 R5, PT, PT, R7, RZ, RZ ;  /* 0x000000ff07058210 */ /* 0x000fe40007ffe0ff */
[----:B------:R-:W-:-:S03]  /*0340*/  FSETP.GEU.AND P0, PT, |R6|, |R3|, PT ;  /* 0x400000030600720b */ /* 0x000fc60003f0e200 */
[----:B------:R-:W-:Y:S01]  /*0350*/  VIADD R2, R5, 0xffffffff ;  /* 0xffffffff05027836 */ /* 0x000fe20000000000 */
[----:B------:R-:W-:Y:S01]  /*0360*/  FSEL R3, |R6|, |R3|, !P0 ;  /* 0x4000000306037208 */ /* 0x000fe20004000200 */
[----:B------:R-:W-:-:S05]  /*0370*/  @P1 IMAD.MOV R2, RZ, RZ, R5 ;  /* 0x000000ffff021224 */ /* 0x000fca00078e0205 */
[----:B------:R-:W-:-:S05]  /*0380*/  I2FP.F32.S32 R2, R2 ;  /* 0x0000000200027245 */ /* 0x000fca0000201400 */
[----:B------:R-:W-:Y:S01]  /*0390*/  FMUL R2, R2, 0.5 ;  /* 0x3f00000002027820 */ /* 0x000fe20000400000 */
[----:B----4-:R-:W-:-:S03]  /*03a0*/  FADD R0, -R9, R0 ;  /* 0x0000000009007221 */ /* 0x010fc60000000100 */
[----:B------:R-:W-:-:S04]  /*03b0*/  FMUL R2, R2, R3 ;  /* 0x0000000302027220 */ /* 0x000fc80000400000 */
[----:B------:R-:W-:-:S04]  /*03c0*/  FMUL R3, R2, R2 ;  /* 0x0000000202037220 */ /* 0x000fc80000400000 */
[----:B------:R-:W-:-:S04]  /*03d0*/  FFMA R5, R0, R0, R3 ;  /* 0x0000000000057223 */ /* 0x000fc80000000003 */
[----:B------:R-:W0:Y:S02]  /*03e0*/  F2F.F64.F32 R2, R5 ;  /* 0x0000000500027310 */ /* 0x000e240000201800 */
[----:B0-----:R-:W-:-:S10]  /*03f0*/  DADD R2, R2, UR6 ;  /* 0x0000000602027e29 */ /* 0x001fd40008000000 */
[----:B------:R-:W0:Y:S02]  /*0400*/  F2F.F32.F64 R2, R2 ;  /* 0x0000000200027310 */ /* 0x000e240000301000 */
[----:B0-----:R-:W-:-:S06]  /*0410*/  VIADD R6, R2, 0xf3000000 ;  /* 0xf300000002067836 */ /* 0x001fcc0000000000 */
[----:B------:R0:W1:Y:S01]  /*0420*/  MUFU.RSQ R7, R2 ;  /* 0x0000000200077308 */ /* 0x0000620000001400 */
[----:B------:R-:W-:-:S13]  /*0430*/  ISETP.GT.U32.AND P0, PT, R6, 0x727fffff, PT ;  /* 0x727fffff0600780c */ /* 0x000fda0003f04070 */
[----:B0-----:R-:W-:Y:S05]  /*0440*/  @!P0 BRA `(.L_x_67) ;  /* 0x0000000000108947 */ /* 0x001fea0003800000 */
[----:B------:R-:W-:-:S07]  /*0450*/  MOV R9, 0x470 ;  /* 0x0000047000097802 */ /* 0x000fce0000000f00 */
[----:B-1----:R-:W-:Y:S05]  /*0460*/  CALL.REL.NOINC `($__internal_6_$__cuda_sm20_sqrt_rn_f32_slowpath) ;  /* 0x0000000000607944 */ /* 0x002fea0003c00000 */
[----:B------:R-:W-:Y:S01]  /*0470*/  MOV R3, R5 ;  /* 0x0000000500037202 */ /* 0x000fe20000000f00 */
[----:B------:R-:W-:Y:S06]  /*0480*/  BRA `(.L_x_68) ;  /* 0x0000000000107947 */ /* 0x000fec0003800000 */
.L_x_67:
[----:B-1----:R-:W-:Y:S01]  /*0490*/  FMUL.FTZ R3, R2, R7 ;  /* 0x0000000702037220 */ /* 0x002fe20000410000 */
[----:B------:R-:W-:-:S03]  /*04a0*/  FMUL.FTZ R5, R7, 0.5 ;  /* 0x3f00000007057820 */ /* 0x000fc60000410000 */
[----:B------:R-:W-:-:S04]  /*04b0*/  FFMA R2, -R3, R3, R2 ;  /* 0x0000000303027223 */ /* 0x000fc80000000102 */
[----:B------:R-:W-:-:S07]  /*04c0*/  FFMA R3, R2, R5, R3 ;  /* 0x0000000502037223 */ /* 0x000fce0000000003 */
.L_x_68:
[----:B------:R-:W-:Y:S05]  /*04d0*/  BSYNC.RECONVERGENT B0 ;  /* 0x0000000000007941 */ /* 0x000fea0003800200 */
.L_x_66:
[----:B------:R-:W0:Y:S01]  /*04e0*/  MUFU.RCP R2, R3 ;  /* 0x0000000300027308 */ /* 0x000e220000001000 */
[----:B------:R-:W-:Y:S07]  /*04f0*/  BSSY.RECONVERGENT B0, `(.L_x_69) ;  /* 0x000000b000007945 */ /* 0x000fee0003800200 */
[----:B------:R-:W1:Y:S01]  /*0500*/  FCHK P0, R0, R3 ;  /* 0x0000000300007302 */ /* 0x000e620000000000 */
[----:B0-----:R-:W-:-:S04]  /*0510*/  FFMA R5, R2, -R3, 1 ;  /* 0x3f80000002057423 */ /* 0x001fc80000000803 */
[----:B------:R-:W-:-:S04]  /*0520*/  FFMA R5, R2, R5, R2 ;  /* 0x0000000502057223 */ /* 0x000fc80000000002 */
[----:B------:R-:W-:-:S04]  /*0530*/  FFMA R2, R0, R5, RZ ;  /* 0x0000000500027223 */ /* 0x000fc800000000ff */
[----:B------:R-:W-:-:S04]  /*0540*/  FFMA R6, R2, -R3, R0 ;  /* 0x8000000302067223 */ /* 0x000fc80000000000 */
[----:B------:R-:W-:Y:S01]  /*0550*/  FFMA R7, R5, R6, R2 ;  /* 0x0000000605077223 */ /* 0x000fe20000000002 */
[----:B-1----:R-:W-:Y:S06]  /*0560*/  @!P0 BRA `(.L_x_70) ;  /* 0x00000000000c8947 */ /* 0x002fec0003800000 */
[----:B------:R-:W-:-:S07]  /*0570*/  MOV R2, 0x590 ;  /* 0x0000059000027802 */ /* 0x000fce0000000f00 */
[----:B------:R-:W-:Y:S05]  /*0580*/  CALL.REL.NOINC `($__internal_7_$__cuda_sm3x_div_rn_noftz_f32_slowpath) ;  /* 0x0000000000747944 */ /* 0x000fea0003c00000 */
[----:B------:R-:W-:-:S07]  /*0590*/  IMAD.MOV.U32 R7, RZ, RZ, R0 ;  /* 0x000000ffff077224 */ /* 0x000fce00078e0000 */
.L_x_70:
[----:B------:R-:W-:Y:S05]  /*05a0*/  BSYNC.RECONVERGENT B0 ;  /* 0x0000000000007941 */ /* 0x000fea0003800200 */
.L_x_69:
[----:B------:R-:W0:Y:S02]  /*05b0*/  LDC.64 R2, c[0x0][0x388] ;  /* 0x0000e200ff027b82 */ /* 0x000e240000000a00 */
[----:B0-----:R-:W-:-:S05]  /*05c0*/  IMAD.WIDE R4, R4, 0x4, R2 ;  /* 0x0000000404047825 */ /* 0x001fca00078e0202 */
[----:B------:R-:W-:Y:S01]  /*05d0*/  STG.E desc[UR4][R4.64], R7 ;  /* 0x0000000704007986 */ /* 0x000fe2000c101904 */
[----:B------:R-:W-:Y:S05]  /*05e0*/  EXIT ;  /* 0x000000000000794d */ /* 0x000fea0003800000 */
        .weak           $__internal_6_$__cuda_sm20_sqrt_rn_f32_slowpath
        .type           $__internal_6_$__cuda_sm20_sqrt_rn_f32_slowpath,@function
        .size           $__internal_6_$__cuda_sm20_sqrt_rn_f32_slowpath,($__internal_7_$__cuda_sm3x_div_rn_noftz_f32_slowpath - $__internal_6_$__cuda_sm20_sqrt_rn_f32_slowpath)
$__internal_6_$__cuda_sm20_sqrt_rn_f32_slowpath:
[----:B------:R-:W-:-:S13]  /*05f0*/  LOP3.LUT P0, RZ, R2, 0x7fffffff, RZ, 0xc0, !PT ;  /* 0x7fffffff02ff7812 */ /* 0x000fda000780c0ff */
[----:B------:R-:W-:Y:S01]  /*0600*/  @!P0 IMAD.MOV.U32 R3, RZ, RZ, R2 ;  /* 0x000000ffff038224 */ /* 0x000fe200078e0002 */
[----:B------:R-:W-:Y:S06]  /*0610*/  @!P0 BRA `(.L_x_71) ;  /* 0x0000000000408947 */ /* 0x000fec0003800000 */
[----:B------:R-:W-:-:S13]  /*0620*/  FSETP.GEU.FTZ.AND P0, PT, R2, RZ, PT ;  /* 0x000000ff0200720b */ /* 0x000fda0003f1e000 */
[----:B------:R-:W-:Y:S01]  /*0630*/  @!P0 IMAD.MOV.U32 R3, RZ, RZ, 0x7fffffff ;  /* 0x7fffffffff038424 */ /* 0x000fe200078e00ff */
[----:B------:R-:W-:Y:S06]  /*0640*/  @!P0 BRA `(.L_x_71) ;  /* 0x0000000000348947 */ /* 0x000fec0003800000 */
[----:B------:R-:W-:-:S13]  /*0650*/  FSETP.GTU.FTZ.AND P0, PT, |R2|, +INF , PT ;  /* 0x7f8000000200780b */ /* 0x000fda0003f1c200 */
[----:B------:R-:W-:Y:S01]  /*0660*/  @P0 FADD.FTZ R3, R2, 1 ;  /* 0x3f80000002030421 */ /* 0x000fe20000010000 */
[----:B------:R-:W-:Y:S06]  /*0670*/  @P0 BRA `(.L_x_71) ;  /* 0x0000000000280947 */ /* 0x000fec0003800000 */
[----:B------:R-:W-:-:S13]  /*0680*/  FSETP.NEU.FTZ.AND P0, PT, |R2|, +INF , PT ;  /* 0x7f8000000200780b */ /* 0x000fda0003f1d200 */
[----:B------:R-:W-:-:S04]  /*0690*/  @P0 FFMA R5, R2, 1.84467440737095516160e+19, RZ ;  /* 0x5f80000002050823 */ /* 0x000fc800000000ff */
[----:B------:R-:W0:Y:S02]  /*06a0*/  @P0 MUFU.RSQ R6, R5 ;  /* 0x0000000500060308 */ /* 0x000e240000001400 */
[----:B0-----:R-:W-:Y:S01]  /*06b0*/  @P0 FMUL.FTZ R8, R5, R6 ;  /* 0x0000000605080220 */ /* 0x001fe20000410000 */
[----:B------:R-:W-:-:S03]  /*06c0*/  @P0 FMUL.FTZ R6, R6, 0.5 ;  /* 0x3f00000006060820 */ /* 0x000fc60000410000 */
[----:B------:R-:W-:-:S04]  /*06d0*/  @P0 FADD.FTZ R3, -R8, -RZ ;  /* 0x800000ff08030221 */ /* 0x000fc80000010100 */
[----:B------:R-:W-:Y:S01]  /*06e0*/  @P0 FFMA R7, R8, R3, R5 ;  /* 0x0000000308070223 */ /* 0x000fe20000000005 */
[----:B------:R-:W-:-:S03]  /*06f0*/  @!P0 MOV R3, R2 ;  /* 0x0000000200038202 */ /* 0x000fc60000000f00 */
[----:B------:R-:W-:-:S04]  /*0700*/  @P0 FFMA R6, R7, R6, R8 ;  /* 0x0000000607060223 */ /* 0x000fc80000000008 */
[----:B------:R-:W-:-:S07]  /*0710*/  @P0 FMUL.FTZ R3, R6, 2.3283064365386962891e-10 ;  /* 0x2f80000006030820 */ /* 0x000fce0000410000 */
.L_x_71:
[----:B------:R-:W-:Y:S02]  /*0720*/  IMAD.MOV.U32 R5, RZ, RZ, R3 ;  /* 0x000000ffff057224 */ /* 0x000fe400078e0003 */
[----:B------:R-:W-:Y:S02]  /*0730*/  IMAD.MOV.U32 R2, RZ, RZ, R9 ;  /* 0x000000ffff027224 */ /* 0x000fe400078e0009 */
[----:B------:R-:W-:-:S04]  /*0740*/  IMAD.MOV.U32 R3, RZ, RZ, 0x0 ;  /* 0x00000000ff037424 */ /* 0x000fc800078e00ff */
[----:B------:R-:W-:Y:S05]  /*0750*/  RET.REL.NODEC R2 `(D2_func2D) ;  /* 0xfffffff802287950 */ /* 0x000fea0003c3ffff */
        .weak           $__internal_7_$__cuda_sm3x_div_rn_noftz_f32_slowpath
        .type           $__internal_7_$__cuda_sm3x_div_rn_noftz_f32_slowpath,@function
        .size           $__internal_7_$__cuda_sm3x_div_rn_noftz_f32_slowpath,(.L_x_111 - $__internal_7_$__cuda_sm3x_div_rn_noftz_f32_slowpath)
$__internal_7_$__cuda_sm3x_div_rn_noftz_f32_slowpath:
[----:B------:R-:W-:Y:S01]  /*0760*/  SHF.R.U32.HI R6, RZ, 0x17, R3 ;  /* 0x00000017ff067819 */ /* 0x000fe20000011603 */
[----:B------:R-:W-:Y:S01]  /*0770*/  BSSY.RECONVERGENT B1, `(.L_x_72) ;  /* 0x0000063000017945 */ /* 0x000fe20003800200 */
[--C-:B------:R-:W-:Y:S02]  /*0780*/  SHF.R.U32.HI R5, RZ, 0x17, R0.reuse ;  /* 0x00000017ff057819 */ /* 0x100fe40000011600 */
[----:B------:R-:W-:Y:S01]  /*0790*/  LOP3.LUT R10, R6, 0xff, RZ, 0xc0, !PT ;  /* 0x000000ff060a7812 */ /* 0x000fe200078ec0ff */
[----:B------:R-:W-:Y:S01]  /*07a0*/  IMAD.MOV.U32 R6, RZ, RZ, R0 ;  /* 0x000000ffff067224 */ /* 0x000fe200078e0000 */
[----:B------:R-:W-:Y:S02]  /*07b0*/  LOP3.LUT R5, R5, 0xff, RZ, 0xc0, !PT ;  /* 0x000000ff05057812 */ /* 0x000fe400078ec0ff */
[----:B------:R-:W-:-:S03]  /*07c0*/  IADD3 R9, PT, PT, R10, -0x1, RZ ;  /* 0xffffffff0a097810 */ /* 0x000fc60007ffe0ff */
[----:B------:R-:W-:Y:S01]  /*07d0*/  VIADD R8, R5, 0xffffffff ;  /* 0xffffffff05087836 */ /* 0x000fe20000000000 */
[----:B------:R-:W-:-:S04]  /*07e0*/  ISETP.GT.U32.AND P0, PT, R9, 0xfd, PT ;  /* 0x000000fd0900780c */ /* 0x000fc80003f04070 */
[----:B------:R-:W-:-:S13]  /*07f0*/  ISETP.GT.U32.OR P0, PT, R8, 0xfd, P0 ;  /* 0x000000fd0800780c */ /* 0x000fda0000704470 */
[----:B------:R-:W-:Y:S01]  /*0800*/  @!P0 IMAD.MOV.U32 R7, RZ, RZ, RZ ;  /* 0x000000ffff078224 */ /* 0x000fe200078e00ff */
[----:B------:R-:W-:Y:S06]  /*0810*/  @!P0 BRA `(.L_x_73) ;  /* 0x00000000005c8947 */ /* 0x000fec0003800000 */
[----:B------:R-:W-:Y:S02]  /*0820*/  FSETP.GTU.FTZ.AND P1, PT, |R3|, +INF , PT ;  /* 0x7f8000000300780b */ /* 0x000fe40003f3c200 */
        /* <DEDUP_REMOVED lines=17> */
[----:B------:R-:W-:Y:S01]  /*0940*/  @P0 MOV R7, RZ ;  /* 0x000000ff00070202 */ /* 0x000fe20000000f00 */
[----:B------:R-:W-:Y:S02]  /*0950*/  @!P0 IMAD.MOV.U32 R7, RZ, RZ, -0x40 ;  /* 0xffffffc0ff078424 */ /* 0x000fe400078e00ff */
[----:B------:R-:W-:Y:S01]  /*0960*/  @!P0 FFMA R6, R0, 1.84467440737095516160e+19, RZ ;  /* 0x5f80000000068823 */ /* 0x000fe200000000ff */
[----:B------:R-:W-:Y:S01]  /*0970*/  @!P1 FFMA R3, R3, 1.84467440737095516160e+19, RZ ;  /* 0x5f80000003039823 */ /* 0x000fe200000000ff */
[----:B------:R-:W-:-:S07]  /*0980*/  @!P1 VIADD R7, R7, 0x40 ;  /* 0x0000004007079836 */ /* 0x000fce0000000000 */
.L_x_73:
[----:B------:R-:W-:Y:S01]  /*0990*/  LEA R0, R10, 0xc0800000, 0x17 ;  /* 0xc08000000a007811 */ /* 0x000fe200078eb8ff */
[----:B------:R-:W-:Y:S01]  /*09a0*/  BSSY.RECONVERGENT B2, `(.L_x_78) ;  /* 0x0000036000027945 */ /* 0x000fe20003800200 */
[----:B------:R-:W-:-:S03]  /*09b0*/  IADD3 R5, PT, PT, R5, -0x7f, RZ ;  /* 0xffffff8105057810 */ /* 0x000fc60007ffe0ff */
        /* <DEDUP_REMOVED lines=27> */
[-CC-:B------:R-:W-:Y:S01]  /*0b70*/  FFMA.RM R6, R13, R9.reuse, R8.reuse ;  /* 0x000000090d067223 */ /* 0x180fe20000004008 */
[C---:B------:R-:W-:Y:S02]  /*0b80*/  ISETP.NE.AND P2, PT, R7.reuse, RZ, PT ;  /* 0x000000ff0700720c */ /* 0x040fe40003f45270 */
[----:B------:R-:W-:Y:S02]  /*0b90*/  ISETP.NE.AND P1, PT, R7, RZ, PT ;  /* 0x000000ff0700720c */ /* 0x000fe40003f25270 */
[----:B------:R-:W-:Y:S01]  /*0ba0*/  LOP3.LUT R5, R3, 0x7fffff, RZ, 0xc0, !PT ;  /* 0x007fffff03057812 */ /* 0x000fe200078ec0ff */
[----:B------:R-:W-:Y:S01]  /*0bb0*/  FFMA.RP R3, R13, R9, R8 ;  /* 0x000000090d037223 */ /* 0x000fe20000008008 */
[----:B------:R-:W-:Y:S01]  /*0bc0*/  IADD3 R8, PT, PT, R7, 0x20, RZ ;  /* 0x0000002007087810 */ /* 0x000fe20007ffe0ff */
        /* <DEDUP_REMOVED lines=15> */
.L_x_80:
[----:B------:R-:W-:-:S04]  /*0cc0*/  LOP3.LUT R0, R0, 0x80000000, RZ, 0xc0, !PT ;  /* 0x8000000000007812 */ /* 0x000fc800078ec0ff */
[----:B------:R-:W-:Y:S01]  /*0cd0*/  LOP3.LUT R0, R0, 0x7f800000, RZ, 0xfc, !PT ;  /* 0x7f80000000007812 */ /* 0x000fe200078efcff */
[----:B------:R-:W-:Y:S06]  /*0ce0*/  BRA `(.L_x_81) ;  /* 0x0000000000047947 */ /* 0x000fec0003800000 */
.L_x_79:
[----:B------:R-:W-:-:S07]  /*0cf0*/  LEA R0, R6, R0, 0x17 ;  /* 0x0000000006007211 */ /* 0x000fce00078eb8ff */
.L_x_81:
[----:B------:R-:W-:Y:S05]  /*0d00*/  BSYNC.RECONVERGENT B2 ;  /* 0x0000000000027941 */ /* 0x000fea0003800200 */
.L_x_78:
[----:B------:R-:W-:Y:S05]  /*0d10*/  BRA `(.L_x_82) ;  /* 0x0000000000207947 */ /* 0x000fea0003800000 */
.L_x_77:
[----:B------:R-:W-:-:S04]  /*0d20*/  LOP3.LUT R0, R3, 0x80000000, R6, 0x48, !PT ;  /* 0x8000000003007812 */ /* 0x000fc800078e4806 */
[----:B------:R-:W-:Y:S01]  /*0d30*/  LOP3.LUT R0, R0, 0x7f800000, RZ, 0xfc, !PT ;  /* 0x7f80000000007812 */ /* 0x000fe200078efcff */
[----:B------:R-:W-:Y:S06]  /*0d40*/  BRA `(.L_x_82) ;  /* 0x0000000000147947 */ /* 0x000fec0003800000 */
.L_x_76:
[----:B------:R-:W-:Y:S01]  /*0d50*/  LOP3.LUT R0, R3, 0x80000000, R6, 0x48, !PT ;  /* 0x8000000003007812 */ /* 0x000fe200078e4806 */
[----:B------:R-:W-:Y:S06]  /*0d60*/  BRA `(.L_x_82) ;  /* 0x00000000000c7947 */ /* 0x000fec0003800000 */
.L_x_75:
[----:B------:R-:W0:Y:S01]  /*0d70*/  MUFU.RSQ R0, -QNAN ;  /* 0xffc0000000007908 */ /* 0x000e220000001400 */
[----:B------:R-:W-:Y:S05]  /*0d80*/  BRA `(.L_x_82) ;  /* 0x0000000000047947 */ /* 0x000fea0003800000 */
.L_x_74:
[----:B------:R-:W-:-:S07]  /*0d90*/  FADD.FTZ R0, R0, R3 ;  /* 0x0000000300007221 */ /* 0x000fce0000010000 */
.L_x_82:
[----:B------:R-:W-:Y:S05]  /*0da0*/  BSYNC.RECONVERGENT B1 ;  /* 0x0000000000017941 */ /* 0x000fea0003800200 */
.L_x_72:
[----:B------:R-:W-:-:S04]  /*0db0*/  IMAD.MOV.U32 R3, RZ, RZ, 0x0 ;  /* 0x00000000ff037424 */ /* 0x000fc800078e00ff */
[----:B0-----:R-:W-:Y:S05]  /*0dc0*/  RET.REL.NODEC R2 `(D2_func2D) ;  /* 0xfffffff0028c7950 */ /* 0x001fea0003c3ffff */
.L_x_83:
        /* <DEDUP_REMOVED lines=11> */
.L_x_111:


//--------------------- .text.D1_func2D           --------------------------
	.section	.text.D1_func2D,"ax",@progbits
	.align	128
        .global         D1_func2D
        .type           D1_func2D,@function
        .size           D1_func2D,(.L_x_113 - D1_func2D)
        .other          D1_func2D,@"STO_CUDA_ENTRY STV_DEFAULT"
D1_func2D:
.text.D1_func2D:
        /* <DEDUP_REMOVED lines=14> */
[----:B------:R-:W-:Y:S01]  /*00e0*/  VIADD R7, R3, 0x1 ;  /* 0x0000000103077836 */ /* 0x000fe20000000000 */
[----:B------:R-:W0:Y:S01]  /*00f0*/  LDC.64 R4, c[0x0][0x380] ;  /* 0x0000e000ff047b82 */ /* 0x000e220000000a00 */
[----:B------:R-:W1:Y:S01]  /*0100*/  LDCU.64 UR4, c[0x0][0x358] ;  /* 0x00006b00ff0477ac */ /* 0x000e620008000a00 */
[----:B------:R-:W-:Y:S02]  /*0110*/  IMAD R2, R12, UR6, R3 ;  /* 0x000000060c027c24 */ /* 0x000fe4000f8e0203 */
[----:B------:R-:W-:Y:S01]  /*0120*/  ISETP.GE.AND P0, PT, R7, UR6, PT ;  /* 0x0000000607007c0c */ /* 0x000fe2000bf06270 */
[----:B------:R-:W-:-:S12]  /*0130*/  IMAD.MOV.U32 R11, RZ, RZ, 0x4 ;  /* 0x00000004ff0b7424 */ /* 0x000fd800078e00ff */
[C---:B------:R-:W-:Y:S01]  /*0140*/  @P0 VIADD R7, R3.reuse, 0xffffffff ;  /* 0xffffffff03070836 */ /* 0x040fe20000000000 */
[----:B------:R-:W-:-:S03]  /*0150*/  ISETP.NE.AND P0, PT, R3, RZ, PT ;  /* 0x000000ff0300720c */ /* 0x000fc60003f05270 */
[----:B------:R-:W-:Y:S01]  /*0160*/  IMAD R9, R12, UR6, R7 ;  /* 0x000000060c097c24 */ /* 0x000fe2000f8e0207 */
[----:B------:R-:W-:Y:S01]  /*0170*/  SEL R11, R11, 0xfffffffc, !P0 ;  /* 0xfffffffc0b0b7807 */ /* 0x000fe20004000000 */
[----:B0-----:R-:W-:Y:S01]  /*0180*/  IMAD.WIDE R6, R2, 0x4, R4 ;  /* 0x0000000402067825 */ /* 0x001fe200078e0204 */
[----:B------:R-:W-:-:S03]  /*0190*/  SEL R13, RZ, 0xffffffff, !P0 ;  /* 0xffffffffff0d7807 */ /* 0x000fc60004000000 */
[----:B------:R-:W-:Y:S01]  /*01a0*/  IMAD.WIDE R8, R9, 0x4, R4 ;  /* 0x0000000409087825 */ /* 0x000fe200078e0204 */
[----:B------:R-:W-:Y:S01]  /*01b0*/  IADD3 R10, P0, PT, R6, R11, RZ ;  /* 0x0000000b060a7210 */ /* 0x000fe20007f1e0ff */
[----:B-1----:R0:W2:Y:S04]  /*01c0*/  LDG.E R0, desc[UR4][R6.64] ;  /* 0x0000000406007981 */ /* 0x0020a8000c1e1900 */
[----:B------:R-:W2:Y:S01]  /*01d0*/  LDG.E R9, desc[UR4][R8.64] ;  /* 0x0000000408097981 */ /* 0x000ea2000c1e1900 */
[----:B------:R-:W-:Y:S02]  /*01e0*/  IMAD.X R11, R7, 0x1, R13, P0 ;  /* 0x00000001070b7824 */ /* 0x000fe400000e060d */
[----:B------:R-:W-:-:S04]  /*01f0*/  VIADD R14, R12, 0x1 ;  /* 0x000000010c0e7836 */ /* 0x000fc80000000000 */
[----:B------:R1:W3:Y:S01]  /*0200*/  LDG.E R11, desc[UR4][R10.64] ;  /* 0x000000040a0b7981 */ /* 0x0002e2000c1e1900 */
[----:B------:R-:W-:-:S13]  /*0210*/  ISETP.GE.U32.AND P0, PT, R14, UR7, PT ;  /* 0x000000070e007c0c */ /* 0x000fda000bf06070 */
[----:B------:R-:W-:-:S04]  /*0220*/  @P0 VIADD R14, R12, 0xffffffff ;  /* 0xffffffff0c0e0836 */ /* 0x000fc80000000000 */
[----:B------:R-:W-:-:S04]  /*0230*/  IMAD R3, R14, UR6, R3 ;  /* 0x000000060e037c24 */ /* 0x000fc8000f8e0203 */
[----:B------:R-:W-:-:S06]  /*0240*/  IMAD.WIDE R4, R3, 0x4, R4 ;  /* 0x0000000403047825 */ /* 0x000fcc00078e0204 */
[----:B------:R4:W5:Y:S01]  /*0250*/  LDG.E R5, desc[UR4][R4.64] ;  /* 0x0000000404057981 */ /* 0x000962000c1e1900 */
[----:B0-----:R-:W-:Y:S01]  /*0260*/  HFMA2 R6, -RZ, RZ, 0, 0 ;  /* 0x00000000ff067431 */ /* 0x001fe200000001ff */
[----:B------:R-:W-:Y:S01]  /*0270*/  UMOV UR6, 0xe2308c3a ;  /* 0xe2308c3a00067882 */ /* 0x000fe20000000000 */
[----:B------:R-:W-:Y:S01]  /*0280*/  UMOV UR7, 0x3e45798e ;  /* 0x3e45798e00077882 */ /* 0x000fe20000000000 */
[----:B-1----:R-:W-:Y:S01]  /*0290*/  IMAD.MOV.U32 R10, RZ, RZ, 0x0 ;  /* 0x00000000ff0a7424 */ /* 0x002fe200078e00ff */
[----:B------:R-:W-:Y:S01]  /*02a0*/  BSSY.RECONVERGENT B0, `(.L_x_84) ;  /* 0x000002b000007945 */ /* 0x000fe20003800200 */
[CC--:B--2---:R-:W-:Y:S02]  /*02b0*/  FSETP.GT.AND P1, PT, R9.reuse, R0.reuse, PT ;  /* 0x000000000900720b */ /* 0x0c4fe40003f24000 */
[----:B------:R-:W-:Y:S01]  /*02c0*/  FSETP.GEU.AND P2, PT, R9, R0, PT ;  /* 0x000000000900720b */ /* 0x000fe20003f4e000 */
[----:B------:R-:W-:Y:S01]  /*02d0*/  FADD R9, -R0, R9 ;  /* 0x0000000900097221 */ /* 0x000fe20000000100 */
[----:B------:R-:W-:-:S02]  /*02e0*/  SEL R3, RZ, 0x1, !P1 ;  /* 0x00000001ff037807 */ /* 0x000fc40004800000 */
[C---:B---3--:R-:W-:Y:S01]  /*02f0*/  FSETP.GT.AND P0, PT, R0.reuse, R11, PT ;  /* 0x0000000b0000720b */ /* 0x048fe20003f04000 */
[----:B----4-:R-:W-:-:S06]  /*0300*/  FADD R4, R0, -R11 ;  /* 0x8000000b00047221 */ /* 0x010fcc0000000000 */
[----:B------:R-:W-:Y:S01]  /*0310*/  @!P1 IMAD.MOV R6, RZ, RZ, -0x1 ;  /* 0xffffffffff069424 */ /* 0x000fe200078e02ff */
[----:B------:R-:W-:Y:S01]  /*0320*/  FSETP.GEU.AND P1, PT, R0, R11, PT ;  /* 0x0000000b0000720b */ /* 0x000fe20003f2e000 */
[----:B------:R-:W-:Y:S02]  /*0330*/  @P2 IMAD.MOV R6, RZ, RZ, R3 ;  /* 0x000000ffff062224 */ /* 0x000fe400078e0203 */
[----:B------:R-:W-:Y:S02]  /*0340*/  IMAD.MOV.U32 R11, RZ, RZ, 0x3fd80000 ;  /* 0x3fd80000ff0b7424 */ /* 0x000fe400078e00ff */
[----:B------:R-:W-:Y:S02]  /*0350*/  VIADD R3, R6, 0x1 ;  /* 0x0000000106037836 */ /* 0x000fe40000000000 */
[----:B------:R-:W-:Y:S01]  /*0360*/  @!P0 IMAD.MOV R3, RZ, RZ, R6 ;  /* 0x000000ffff038224 */ /* 0x000fe200078e0206 */
[----:B------:R-:W-:-:S03]  /*0370*/  FSETP.GEU.AND P0, PT, |R9|, |R4|, PT ;  /* 0x400000040900720b */ /* 0x000fc60003f0e200 */
[----:B------:R-:W-:Y:S01]  /*0380*/  VIADD R6, R3, 0xffffffff ;  /* 0xffffffff03067836 */ /* 0x000fe20000000000 */
[----:B------:R-:W-:Y:S02]  /*0390*/  FSEL R9, |R9|, |R4|, !P0 ;  /* 0x4000000409097208 */ /* 0x000fe40004000200 */
[----:B------:R-:W-:-:S04]  /*03a0*/  @P1 IADD3 R6, PT, PT, R3, RZ, RZ ;  /* 0x000000ff03061210 */ /* 0x000fc80007ffe0ff */
[----:B------:R-:W-:Y:S01]  /*03b0*/  I2FP.F32.S32 R6, R6 ;  /* 0x0000000600067245 */ /* 0x000fe20000201400 */
[----:B-----5:R-:W-:-:S04]  /*03c0*/  FADD R0, R5, -R0 ;  /* 0x8000000005007221 */ /* 0x020fc80000000000 */
[----:B------:R-:W-:-:S04]  /*03d0*/  FMUL R6, R6, 0.5 ;  /* 0x3f00000006067820 */ /* 0x000fc80000400000 */
[----:B------:R-:W-:-:S04]  /*03e0*/  FMUL R6, R6, R9 ;  /* 0x0000000906067220 */ /* 0x000fc80000400000 */
[----:B------:R-:W-:-:S04]  /*03f0*/  FMUL R3, R6, R6 ;  /* 0x0000000606037220 */ /* 0x000fc80000400000 */
[----:B------:R-:W-:-:S04]  /*0400*/  FFMA R3, R0, R0, R3 ;  /* 0x0000000000037223 */ /* 0x000fc80000000003 */
[----:B------:R-:W0:Y:S02]  /*0410*/  F2F.F64.F32 R8, R3 ;  /* 0x0000000300087310 */ /* 0x000e240000201800 */
[----:B0-----:R-:W-:-:S06]  /*0420*/  DADD R8, R8, UR6 ;  /* 0x0000000608087e29 */ /* 0x001fcc0008000000 */
[----:B------:R-:W0:Y:S04]  /*0430*/  MUFU.RSQ64H R7, R9 ;  /* 0x0000000900077308 */ /* 0x000e280000001c00 */
[----:B------:R-:W-:-:S05]  /*0440*/  VIADD R6, R9, 0xfcb00000 ;  /* 0xfcb0000009067836 */ /* 0x000fca0000000000 */
[----:B------:R-:W-:Y:S01]  /*0450*/  ISETP.GE.U32.AND P0, PT, R6, 0x7ca00000, PT ;  /* 0x7ca000000600780c */ /* 0x000fe20003f06070 */
[----:B0-----:R-:W-:-:S08]  /*0460*/  DMUL R4, R6, R6 ;  /* 0x0000000606047228 */ /* 0x001fd00000000000 */
[----:B------:R-:W-:-:S08]  /*0470*/  DFMA R4, R8, -R4, 1 ;  /* 0x3ff000000804742b */ /* 0x000fd00000000804 */
[----:B------:R-:W-:Y:S02]  /*0480*/  DFMA R10, R4, R10, 0.5 ;  /* 0x3fe00000040a742b */ /* 0x000fe4000000000a */
[----:B------:R-:W-:-:S08]  /*0490*/  DMUL R4, R6, R4 ;  /* 0x0000000406047228 */ /* 0x000fd00000000000 */
[----:B------:R-:W-:-:S08]  /*04a0*/  DFMA R12, R10, R4, R6 ;  /* 0x000000040a0c722b */ /* 0x000fd00000000006 */
[----:B------:R-:W-:Y:S02]  /*04b0*/  DMUL R14, R8, R12 ;  /* 0x0000000c080e7228 */ /* 0x000fe40000000000 */
[----:B------:R-:W-:Y:S02]  /*04c0*/  VIADD R11, R13, 0xfff00000 ;  /* 0xfff000000d0b7836 */ /* 0x000fe40000000000 */
[----:B------:R-:W-:-:S04]  /*04d0*/  IMAD.MOV.U32 R10, RZ, RZ, R12 ;  /* 0x000000ffff0a7224 */ /* 0x000fc800078e000c */
[----:B------:R-:W-:-:S08]  /*04e0*/  DFMA R16, R14, -R14, R8 ;  /* 0x8000000e0e10722b */ /* 0x000fd00000000008 */
[----:B------:R-:W-:Y:S01]  /*04f0*/  DFMA R4, R16, R10, R14 ;  /* 0x0000000a1004722b */ /* 0x000fe2000000000e */
[----:B------:R-:W-:Y:S10]  /*0500*/  @!P0 BRA `(.L_x_85) ;  /* 0x0000000000108947 */ /* 0x000ff40003800000 */
[----:B------:R-:W-:-:S07]  /*0510*/  MOV R4, 0x530 ;  /* 0x0000053000047802 */ /* 0x000fce0000000f00 */
[----:B------:R-:W-:Y:S05]  /*0520*/  CALL.REL.NOINC `($__internal_8_$__cuda_sm20_dsqrt_rn_f64_mediumpath_v1) ;  /* 0x0000000000547944 */ /* 0x000fea0003c00000 */
[----:B------:R-:W-:Y:S01]  /*0530*/  MOV R4, R6 ;  /* 0x0000000600047202 */ /* 0x000fe20000000f00 */
[----:B------:R-:W-:-:S07]  /*0540*/  IMAD.MOV.U32 R5, RZ, RZ, R7 ;  /* 0x000000ffff057224 */ /* 0x000fce00078e0007 */
.L_x_85:
[----:B------:R-:W-:Y:S05]  /*0550*/  BSYNC.RECONVERGENT B0 ;  /* 0x0000000000007941 */ /* 0x000fea0003800200 */
.L_x_84:
        /* <DEDUP_REMOVED lines=11> */
[----:B------:R-:W-:Y:S05]  /*0610*/  CALL.REL.NOINC `($__internal_9_$__cuda_sm3x_div_rn_noftz_f32_slowpath) ;  /* 0x0000000000c07944 */ /* 0x000fea0003c00000 */
[----:B------:R-:W-:-:S07]  /*0620*/  IMAD.MOV.U32 R7, RZ, RZ, R0 ;  /* 0x000000ffff077224 */ /* 0x000fce00078e0000 */
.L_x_87:
[----:B------:R-:W-:Y:S05]  /*0630*/  BSYNC.RECONVERGENT B0 ;  /* 0x0000000000007941 */ /* 0x000fea0003800200 */
.L_x_86:
[----:B------:R-:W0:Y:S02]  /*0640*/  LDC.64 R4, c[0x0][0x388] ;  /* 0x0000e200ff047b82 */ /* 0x000e240000000a00 */
[----:B0-----:R-:W-:-:S05]  /*0650*/  IMAD.WIDE R2, R2, 0x4, R4 ;  /* 0x0000000402027825 */ /* 0x001fca00078e0204 */
[----:B------:R-:W-:Y:S01]  /*0660*/  STG.E desc[UR4][R2.64], R7 ;  /* 0x0000000702007986 */ /* 0x000fe2000c101904 */
[----:B------:R-:W-:Y:S05]  /*0670*/  EXIT ;  /* 0x000000000000794d */ /* 0x000fea0003800000 */
        .weak           $__internal_8_$__cuda_sm20_dsqrt_rn_f64_mediumpath_v1
        .type           $__internal_8_$__cuda_sm20_dsqrt_rn_f64_mediumpath_v1,@function
        .size           $__internal_8_$__cuda_sm20_dsqrt_rn_f64_mediumpath_v1,($__internal_9_$__cuda_sm3x_div_rn_noftz_f32_slowpath - $__internal_8_$__cuda_sm20_dsqrt_rn_f64_mediumpath_v1)
$__internal_8_$__cuda_sm20_dsqrt_rn_f64_mediumpath_v1:
[----:B------:R-:W-:Y:S01]  /*0680*/  ISETP.GE.U32.AND P0, PT, R6, -0x3400000, PT ;  /* 0xfcc000000600780c */ /* 0x000fe20003f06070 */
[----:B------:R-:W-:Y:S01]  /*0690*/  BSSY.RECONVERGENT B1, `(.L_x_88) ;  /* 0x0000026000017945 */ /* 0x000fe20003800200 */
[----:B------:R-:W-:Y:S02]  /*06a0*/  IMAD.MOV.U32 R10, RZ, RZ, R12 ;  /* 0x000000ffff0a7224 */ /* 0x000fe400078e000c */
[----:B------:R-:W-:Y:S02]  /*06b0*/  IMAD.MOV.U32 R6, RZ, RZ, R16 ;  /* 0x000000ffff067224 */ /* 0x000fe400078e0010 */
[----:B------:R-:W-:-:S07]  /*06c0*/  IMAD.MOV.U32 R7, RZ, RZ, R17 ;  /* 0x000000ffff077224 */ /* 0x000fce00078e0011 */
[----:B------:R-:W-:Y:S05]  /*06d0*/  @!P0 BRA `(.L_x_89) ;  /* 0x0000000000208947 */ /* 0x000fea0003800000 */
[----:B------:R-:W-:-:S10]  /*06e0*/  DFMA.RM R6, R6, R10, R14 ;  /* 0x0000000a0606722b */ /* 0x000fd4000000400e */
[----:B------:R-:W-:-:S04]  /*06f0*/  IADD3 R10, P0, PT, R6, 0x1, RZ ;  /* 0x00000001060a7810 */ /* 0x000fc80007f1e0ff */
[----:B------:R-:W-:-:S06]  /*0700*/  IADD3.X R11, PT, PT, RZ, R7, RZ, P0, !PT ;  /* 0x00000007ff0b7210 */ /* 0x000fcc00007fe4ff */
[----:B------:R-:W-:-:S08]  /*0710*/  DFMA.RP R8, -R6, R10, R8 ;  /* 0x0000000a0608722b */ /* 0x000fd00000008108 */
[----:B------:R-:W-:-:S06]  /*0720*/  DSETP.GT.AND P0, PT, R8, RZ, PT ;  /* 0x000000ff0800722a */ /* 0x000fcc0003f04000 */
[----:B------:R-:W-:Y:S02]  /*0730*/  FSEL R6, R10, R6, P0 ;  /* 0x000000060a067208 */ /* 0x000fe40000000000 */
[----:B------:R-:W-:Y:S01]  /*0740*/  FSEL R7, R11, R7, P0 ;  /* 0x000000070b077208 */ /* 0x000fe20000000000 */
[----:B------:R-:W-:Y:S06]  /*0750*/  BRA `(.L_x_90) ;  /* 0x0000000000647947 */ /* 0x000fec0003800000 */
.L_x_89:
        /* <DEDUP_REMOVED lines=19> */
[----:B------:R-:W-:-:S06]  /*0890*/  IADD3 R11, PT, PT, R11, -0x100000, RZ ;  /* 0xfff000000b0b7810 */ /* 0x000fcc0007ffe0ff */
[----:B------:R-:W-:-:S08]  /*08a0*/  DFMA R12, R8, -R8, R6 ;  /* 0x80000008080c722b */ /* 0x000fd00000000006 */
[----:B------:R-:W-:-:S10]  /*08b0*/  DFMA R6, R10, R12, R8 ;  /* 0x0000000c0a06722b */ /* 0x000fd40000000008 */
[----:B------:R-:W-:Y:S01]  /*08c0*/  VIADD R7, R7, 0xfcb00000 ;  /* 0xfcb0000007077836 */ /* 0x000fe20000000000 */
[----:B------:R-:W-:Y:S06]  /*08d0*/  BRA `(.L_x_90) ;  /* 0x0000000000047947 */ /* 0x000fec0003800000 */
.L_x_91:
[----:B------:R-:W-:-:S11]  /*08e0*/  DADD R6, R8, R8 ;  /* 0x0000000008067229 */ /* 0x000fd60000000008 */
.L_x_90:
[----:B------:R-:W-:Y:S05]  /*08f0*/  BSYNC.RECONVERGENT B1 ;  /* 0x0000000000017941 */ /* 0x000fea0003800200 */
.L_x_88:
[----:B------:R-:W-:-:S04]  /*0900*/  IMAD.MOV.U32 R5, RZ, RZ, 0x0 ;  /* 0x00000000ff057424 */ /* 0x000fc800078e00ff */
[----:B------:R-:W-:Y:S05]  /*0910*/  RET.REL.NODEC R4 `(D1_func2D) ;  /* 0xfffffff404b87950 */ /* 0x000fea0003c3ffff */
        .weak           $__internal_9_$__cuda_sm3x_div_rn_noftz_f32_slowpath
        .type           $__internal_9_$__cuda_sm3x_div_rn_noftz_f32_slowpath,@function
        .size           $__internal_9_$__cuda_sm3x_div_rn_noftz_f32_slowpath,(.L_x_113 - $__internal_9_$__cuda_sm3x_div_rn_noftz_f32_slowpath)
$__internal_9_$__cuda_sm3x_div_rn_noftz_f32_slowpath:
[----:B------:R-:W-:Y:S01]  /*0920*/  SHF.R.U32.HI R5, RZ, 0x17, R9 ;  /* 0x00000017ff057819 */ /* 0x000fe20000011609 */
[----:B------:R-:W-:Y:S01]  /*0930*/  BSSY.RECONVERGENT B1, `(.L_x_92) ;  /* 0x0000065000017945 */ /* 0x000fe20003800200 */
[--C-:B------:R-:W-:Y:S01]  /*0940*/  SHF.R.U32.HI R3, RZ, 0x17, R0.reuse ;  /* 0x00000017ff037819 */ /* 0x100fe20000011600 */
        /* <DEDUP_REMOVED lines=34> */
.L_x_93:
[----:B------:R-:W-:Y:S01]  /*0b70*/  LEA R0, R12, 0xc0800000, 0x17 ;  /* 0xc08000000c007811 */ /* 0x000fe200078eb8ff */
[----:B------:R-:W-:Y:S01]  /*0b80*/  VIADD R5, R5, 0xffffff81 ;  /* 0xffffff8105057836 */ /* 0x000fe20000000000 */
[----:B------:R-:W-:Y:S02]  /*0b90*/  BSSY.RECONVERGENT B2, `(.L_x_98) ;  /* 0x0000035000027945 */ /* 0x000fe40003800200 */
[----:B------:R-:W-:Y:S01]  /*0ba0*/  IADD3 R7, PT, PT, -R0, R7, RZ ;  /* 0x0000000700077210 */ /* 0x000fe20007ffe1ff */
[C---:B------:R-:W-:Y:S01]  /*0bb0*/  IMAD R0, R5.reuse, -0x800000, R6 ;  /* 0xff80000005007824 */ /* 0x040fe200078e0206 */
[----:B------:R-:W-:Y:S02]  /*0bc0*/  IADD3 R5, PT, PT, R5, 0x7f, -R12 ;  /* 0x0000007f05057810 */ /* 0x000fe40007ffe80c */
[----:B------:R-:W0:Y:S01]  /*0bd0*/  MUFU.RCP R3, R7 ;  /* 0x0000000700037308 */ /* 0x000e220000001000 */
[----:B------:R-:W-:Y:S02]  /*0be0*/  FADD.FTZ R9, -R7, -RZ ;  /* 0x800000ff07097221 */ /* 0x000fe40000010100 */
[----:B------:R-:W-:-:S02]  /*0bf0*/  IMAD.IADD R5, R5, 0x1, R8 ;  /* 0x0000000105057824 */ /* 0x000fc400078e0208 */
        /* <DEDUP_REMOVED lines=21> */
[C---:B------:R-:W-:Y:S01]  /*0d50*/  VIADD R8, R7.reuse, 0x20 ;  /* 0x0000002007087836 */ /* 0x040fe20000000000 */
[C---:B------:R-:W-:Y:S02]  /*0d60*/  ISETP.NE.AND P2, PT, R7.reuse, RZ, PT ;  /* 0x000000ff0700720c */ /* 0x040fe40003f45270 */
[----:B------:R-:W-:Y:S02]  /*0d70*/  ISETP.NE.AND P1, PT, R7, RZ, PT ;  /* 0x000000ff0700720c */ /* 0x000fe40003f25270 */
[----:B------:R-:W-:Y:S01]  /*0d80*/  LOP3.LUT R5, R3, 0x7fffff, RZ, 0xc0, !PT ;  /* 0x007fffff03057812 */ /* 0x000fe200078ec0ff */
[CCC-:B------:R-:W-:Y:S01]  /*0d90*/  FFMA.RP R3, R10.reuse, R6.reuse, R11.reuse ;  /* 0x000000060a037223 */ /* 0x1c0fe2000000800b */
[----:B------:R-:W-:Y:S01]  /*0da0*/  FFMA.RM R6, R10, R6, R11 ;  /* 0x000000060a067223 */ /* 0x000fe2000000400b */
[----:B------:R-:W-:Y:S02]  /*0db0*/  IADD3 R7, PT, PT, -R7, RZ, RZ ;  /* 0x000000ff07077210 */ /* 0x000fe40007ffe1ff */
        /* <DEDUP_REMOVED lines=14> */
.L_x_100:
[----:B------:R-:W-:-:S04]  /*0ea0*/  LOP3.LUT R0, R0, 0x80000000, RZ, 0xc0, !PT ;  /* 0x8000000000007812 */ /* 0x000fc800078ec0ff */
[----:B------:R-:W-:Y:S01]  /*0eb0*/  LOP3.LUT R0, R0, 0x7f800000, RZ, 0xfc, !PT ;  /* 0x7f80000000007812 */ /* 0x000fe200078efcff */
[----:B------:R-:W-:Y:S06]  /*0ec0*/  BRA `(.L_x_101) ;  /* 0x0000000000047947 */ /* 0x000fec0003800000 */
.L_x_99:
[----:B------:R-:W-:-:S07]  /*0ed0*/  IMAD R0, R5, 0x800000, R0 ;  /* 0x0080000005007824 */ /* 0x000fce00078e0200 */
.L_x_101:
[----:B------:R-:W-:Y:S05]  /*0ee0*/  BSYNC.RECONVERGENT B2 ;  /* 0x0000000000027941 */ /* 0x000fea0003800200 */
.L_x_98:
[----:B------:R-:W-:Y:S05]  /*0ef0*/  BRA `(.L_x_102) ;  /* 0x0000000000207947 */ /* 0x000fea0003800000 */
.L_x_97:
[----:B------:R-:W-:-:S04]  /*0f00*/  LOP3.LUT R0, R7, 0x80000000, R6, 0x48, !PT ;  /* 0x8000000007007812 */ /* 0x000fc800078e4806 */
[----:B------:R-:W-:Y:S01]  /*0f10*/  LOP3.LUT R0, R0, 0x7f800000, RZ, 0xfc, !PT ;  /* 0x7f80000000007812 */ /* 0x000fe200078efcff */
[----:B------:R-:W-:Y:S06]  /*0f20*/  BRA `(.L_x_102) ;  /* 0x0000000000147947 */ /* 0x000fec0003800000 */
.L_x_96:
[----:B------:R-:W-:Y:S01]  /*0f30*/  LOP3.LUT R0, R7, 0x80000000, R6, 0x48, !PT ;  /* 0x8000000007007812 */ /* 0x000fe200078e4806 */
[----:B------:R-:W-:Y:S06]  /*0f40*/  BRA `(.L_x_102) ;  /* 0x00000000000c7947 */ /* 0x000fec0003800000 */
.L_x_95:
[----:B------:R-:W0:Y:S01]  /*0f50*/  MUFU.RSQ R0, -QNAN ;  /* 0xffc0000000007908 */ /* 0x000e220000001400 */
[----:B------:R-:W-:Y:S05]  /*0f60*/  BRA `(.L_x_102) ;  /* 0x0000000000047947 */ /* 0x000fea0003800000 */
.L_x_94:
[----:B------:R-:W-:-:S07]  /*0f70*/  FADD.FTZ R0, R0, R3 ;  /* 0x0000000300007221 */ /* 0x000fce0000010000 */
.L_x_102:
[----:B------:R-:W-:Y:S05]  /*0f80*/  BSYNC.RECONVERGENT B1 ;  /* 0x0000000000017941 */ /* 0x000fea0003800200 */
.L_x_92:
[----:B------:R-:W-:-:S04]  /*0f90*/  IMAD.MOV.U32 R5, RZ, RZ, 0x0 ;  /* 0x00000000ff057424 */ /* 0x000fc800078e00ff */
[----:B0-----:R-:W-:Y:S05]  /*0fa0*/  RET.REL.NODEC R4 `(D1_func2D) ;  /* 0xfffffff004147950 */ /* 0x001fea0003c3ffff */
.L_x_103:
        /* <DEDUP_REMOVED lines=13> */
.L_x_113:


//--------------------- .nv.shared.reserved.0     --------------------------
	.section	.nv.shared.reserved.0,"aw",@nobits
	.weak		__nv_reservedSMEM_offset_0_alias
	.size		__nv_reservedSMEM_offset_0_alias, 0, 64
	.other		__nv_reservedSMEM_offset_0_alias,@"STO_CUDA_RESERVED_SHARED STV_DEFAULT"
__nv_reservedSMEM_offset_0_alias:
	.zero		0
	.zero		64


//--------------------- .nv.constant0.ROFResidCalc3D_kernel --------------------------
	.section	.nv.constant0.ROFResidCalc3D_kernel,"a",@progbits
	.sectionflags	@""
	.align	4
.nv.constant0.ROFResidCalc3D_kernel:
	.zero		936


//--------------------- .nv.constant0.ROFcopy_kernel3D --------------------------
	.section	.nv.constant0.ROFcopy_kernel3D,"a",@progbits
	.sectionflags	@""
	.align	4
.nv.constant0.ROFcopy_kernel3D:
	.zero		928


//--------------------- .nv.constant0.TV_kernel3D --------------------------
	.section	.nv.constant0.TV_kernel3D,"a",@progbits
	.sectionflags	@""
	.align	4
.nv.constant0.TV_kernel3D:
	.zero		956


//--------------------- .nv.constant0.D3_func3D   --------------------------
	.section	.nv.constant0.D3_func3D,"a",@progbits
	.sectionflags	@""
	.align	4
.nv.constant0.D3_func3D:
	.zero		924


//--------------------- .nv.constant0.D2_func3D   --------------------------
	.section	.nv.constant0.D2_func3D,"a",@progbits
	.sectionflags	@""
	.align	4
.nv.constant0.D2_func3D:
	.zero		924


//--------------------- .nv.constant0.D1_func3D   --------------------------
	.section	.nv.constant0.D1_func3D,"a",@progbits
	.sectionflags	@""
	.align	4
.nv.constant0.D1_func3D:
	.zero		924


//--------------------- .nv.constant0.ROFResidCalc2D_kernel --------------------------
	.section	.nv.constant0.ROFResidCalc2D_kernel,"a",@progbits
	.sectionflags	@""
	.align	4
.nv.constant0.ROFResidCalc2D_kernel:
	.zero		932


//--------------------- .nv.constant0.ROFcopy_kernel2D --------------------------
	.section	.nv.constant0.ROFcopy_kernel2D,"a",@progbits
	.sectionflags	@""
	.align	4
.nv.constant0.ROFcopy_kernel2D:
	.zero		924


//--------------------- .nv.constant0.TV_kernel2D --------------------------
	.section	.nv.constant0.TV_kernel2D,"a",@progbits
	.sectionflags	@""
	.align	4
.nv.constant0.TV_kernel2D:
	.zero		944


//--------------------- .nv.constant0.D2_func2D   --------------------------
	.section	.nv.constant0.D2_func2D,"a",@progbits
	.sectionflags	@""
	.align	4
.nv.constant0.D2_func2D:
	.zero		920


//--------------------- .nv.constant0.D1_func2D   --------------------------
	.section	.nv.constant0.D1_func2D,"a",@progbits
	.sectionflags	@""
	.align	4
.nv.constant0.D1_func2D:
	.zero		920


//--------------------- SYMBOLS --------------------------

	.type		.nv.reservedSmem.offset0,@object
	.size		.nv.reservedSmem.offset0,0x4
